def matmul_kernel(
    a_ptr,
    b_ptr,
    c_ptr,
    M,
    N,
    K,
    stride_am,
    stride_ak,
    stride_bk,
    stride_bn,
    stride_cm,
    stride_cn,
    BLOCK_M: tl.constexpr,
    BLOCK_N: tl.constexpr,
    BLOCK_K: tl.constexpr,
    GROUP_M: tl.constexpr,
):
    pid = tl.program_id(axis=0)
    num_pid_m = tl.cdiv(M, BLOCK_M)
    num_pid_n = tl.cdiv(N, BLOCK_N)
    num_pid_in_group = GROUP_M * num_pid_n
    group_id = pid // num_pid_in_group
    first_pid_m = group_id * GROUP_M
    group_size_m = min(num_pid_m - first_pid_m, GROUP_M)
    pid_m = first_pid_m + ((pid % num_pid_in_group) % group_size_m)
    pid_n = (pid % num_pid_in_group) // group_size_m

    offs_am = (pid_m * BLOCK_M + tl.arange(0, BLOCK_M)) % M
    offs_bn = (pid_n * BLOCK_N + tl.arange(0, BLOCK_N)) % N
    offs_k = tl.arange(0, BLOCK_K)
    a_ptrs = a_ptr + offs_am[:, None] * stride_am + offs_k[None, :] * stride_ak
    b_ptrs = b_ptr + offs_k[:, None] * stride_bk + offs_bn[None, :] * stride_bn

    acc = tl.zeros((BLOCK_M, BLOCK_N), dtype=tl.float32)
    for kk in range(0, tl.cdiv(K, BLOCK_K)):
        a = tl.load(a_ptrs, mask=offs_k[None, :] < K - kk * BLOCK_K, other=0.0)
        b = tl.load(b_ptrs, mask=offs_k[:, None] < K - kk * BLOCK_K, other=0.0)
        acc = tl.dot(a, b, acc)
        a_ptrs += BLOCK_K * stride_ak
        b_ptrs += BLOCK_K * stride_bk

    c = acc.to(c_ptr.dtype.element_ty)
    offs_cm = pid_m * BLOCK_M + tl.arange(0, BLOCK_M)
    offs_cn = pid_n * BLOCK_N + tl.arange(0, BLOCK_N)
    c_ptrs = c_ptr + offs_cm[:, None] * stride_cm + offs_cn[None, :] * stride_cn
    mask = (offs_cm[:, None] < M) & (offs_cn[None, :] < N)
    tl.store(c_ptrs, c, mask=mask)

# config = {"BLOCK_K": 32, "BLOCK_M": 512, "BLOCK_N": 16, "GROUP_M": 8, "arch": "sm_100", "dtype": "bf16", "num_ctas": 1, "num_stages": 3, "num_warps": 4}
# arch = sm_100


// ===== COMPILED SASS (sm_100a) =====

	.target	sm_100a

	.elftype	@"ET_EXEC"


//--------------------- .note.nv.tkinfo           --------------------------
	.section	.note.nv.tkinfo,"",@"SHT_NOTE"
	.sectionflags	@"SHF_NOTE_NV_TKINFO"
	.tkinfo
        /*0018*/ 	.word	0x00000081
        /*0030*/ 	.string	""
        /*0030*/ 	.string	"ptxas-blackwell"
        /*0030*/ 	.string	"Cuda compilation tools, release 12.9, V12.9.86"
        /*0030*/ 	.string	"Build cuda_12.9.r12.9/compiler.36037853_0"
        /*0030*/ 	.string	"-v  -suppress-debug-info  -lineinfo  -arch sm_100a "



//--------------------- .note.nv.cuver            --------------------------
	.section	.note.nv.cuver,"",@"SHT_NOTE"
	.sectionflags	@"SHF_NOTE_NV_CUVER"
        /*0018*/ 	.short	0x0001
        /*001a*/ 	.short	0x0064
        /*001c*/ 	.short	0x0001
        /*001e*/ 	.short	0x0000
        /*0020*/ 	.short	0x0001
        /*0022*/ 	.short	0x0000


//--------------------- .nv.info                  --------------------------
	.section	.nv.info,"",@"SHT_CUDA_INFO"
	.align	4


	//----- nvinfo : EIATTR_REGCOUNT
	.align		4
        /*0000*/ 	.byte	0x04, 0x2f
        /*0002*/ 	.short	(.L_4 - .L_3)
	.align		4
.L_3:
        /*0004*/ 	.word	index@(matmul_kernel)
        /*0008*/ 	.word	0x00000060


	//----- nvinfo : EIATTR_FRAME_SIZE
	.align		4
.L_4:
        /*000c*/ 	.byte	0x04, 0x11
        /*000e*/ 	.short	(.L_6 - .L_5)
	.align		4
.L_5:
        /*0010*/ 	.word	index@($__internal_2_$__cuda_sm10x_tcgen05_guardrail_trap_unallocated_columns_being_dealloced)
        /*0014*/ 	.word	0x00000ae8


	//----- nvinfo : EIATTR_FRAME_SIZE
	.align		4
.L_6:
        /*0018*/ 	.byte	0x04, 0x11
        /*001a*/ 	.short	(.L_8 - .L_7)
	.align		4
.L_7:
        /*001c*/ 	.word	index@($__internal_1_$__cuda_sm10x_tcgen05_guardrail_trap_phase_invalid_during_alloc)
        /*0020*/ 	.word	0x00000ae8


	//----- nvinfo : EIATTR_FRAME_SIZE
	.align		4
.L_8:
        /*0024*/ 	.byte	0x04, 0x11
        /*0026*/ 	.short	(.L_10 - .L_9)
	.align		4
.L_9:
        /*0028*/ 	.word	index@($__internal_0_$__cuda_sm10x_tcgen05_guardrail_trap_col_being_dealloced_not_returned_by_alloc)
        /*002c*/ 	.word	0x00000ae8


	//----- nvinfo : EIATTR_FRAME_SIZE
	.align		4
.L_10:
        /*0030*/ 	.byte	0x04, 0x11
        /*0032*/ 	.short	(.L_12 - .L_11)
	.align		4
.L_11:
        /*0034*/ 	.word	index@(matmul_kernel)
        /*0038*/ 	.word	0x00000ae8


	//----- nvinfo : EIATTR_MIN_STACK_SIZE
	.align		4
.L_12:
        /*003c*/ 	.byte	0x04, 0x12
        /*003e*/ 	.short	(.L_14 - .L_13)
	.align		4
.L_13:
        /*0040*/ 	.word	index@(matmul_kernel)
        /*0044*/ 	.word	0x00000ae8
.L_14:


//--------------------- .nv.info.matmul_kernel    --------------------------
	.section	.nv.info.matmul_kernel,"",@"SHT_CUDA_INFO"
	.sectionflags	@""
	.align	4


	//----- nvinfo : EIATTR_CUDA_API_VERSION
	.align		4
        /*0000*/ 	.byte	0x04, 0x37
        /*0002*/ 	.short	(.L_16 - .L_15)
.L_15:
        /*0004*/ 	.word	0x00000081


	//----- nvinfo : EIATTR_KPARAM_INFO
	.align		4
.L_16:
        /*0008*/ 	.byte	0x04, 0x17
        /*000a*/ 	.short	(.L_18 - .L_17)
.L_17:
        /*000c*/ 	.word	0x00000000
        /*0010*/ 	.short	0x000d
        /*0012*/ 	.short	0x0048
        /*0014*/ 	.byte	0x00, 0xf4, 0x21, 0x00


	//----- nvinfo : EIATTR_KPARAM_INFO
	.align		4
.L_18:
        /*0018*/ 	.byte	0x04, 0x17
        /*001a*/ 	.short	(.L_20 - .L_19)
.L_19:
        /*001c*/ 	.word	0x00000000
        /*0020*/ 	.short	0x000c
        /*0022*/ 	.short	0x0040
        /*0024*/ 	.byte	0x00, 0xf4, 0x21, 0x00


	//----- nvinfo : EIATTR_KPARAM_INFO
	.align		4
.L_20:
        /*0028*/ 	.byte	0x04, 0x17
        /*002a*/ 	.short	(.L_22 - .L_21)
.L_21:
        /*002c*/ 	.word	0x00000000
        /*0030*/ 	.short	0x000b
        /*0032*/ 	.short	0x0038
        /*0034*/ 	.byte	0x00, 0xf0, 0x11, 0x00


	//----- nvinfo : EIATTR_KPARAM_INFO
	.align		4
.L_22:
        /*0038*/ 	.byte	0x04, 0x17
        /*003a*/ 	.short	(.L_24 - .L_23)
.L_23:
        /*003c*/ 	.word	0x00000000
        /*0040*/ 	.short	0x000a
        /*0042*/ 	.short	0x0034
        /*0044*/ 	.byte	0x00, 0xf0, 0x11, 0x00


	//----- nvinfo : EIATTR_KPARAM_INFO
	.align		4
.L_24:
        /*0048*/ 	.byte	0x04, 0x17
        /*004a*/ 	.short	(.L_26 - .L_25)
.L_25:
        /*004c*/ 	.word	0x00000000
        /*0050*/ 	.short	0x0009
        /*0052*/ 	.short	0x0030
        /*0054*/ 	.byte	0x00, 0xf0, 0x11, 0x00


	//----- nvinfo : EIATTR_KPARAM_INFO
	.align		4
.L_26:
        /*0058*/ 	.byte	0x04, 0x17
        /*005a*/ 	.short	(.L_28 - .L_27)
.L_27:
        /*005c*/ 	.word	0x00000000
        /*0060*/ 	.short	0x0008
        /*0062*/ 	.short	0x002c
        /*0064*/ 	.byte	0x00, 0xf0, 0x11, 0x00


	//----- nvinfo : EIATTR_KPARAM_INFO
	.align		4
.L_28:
        /*0068*/ 	.byte	0x04, 0x17
        /*006a*/ 	.short	(.L_30 - .L_29)
.L_29:
        /*006c*/ 	.word	0x00000000
        /*0070*/ 	.short	0x0007
        /*0072*/ 	.short	0x0028
        /*0074*/ 	.byte	0x00, 0xf0, 0x11, 0x00


	//----- nvinfo : EIATTR_KPARAM_INFO
	.align		4
.L_30:
        /*0078*/ 	.byte	0x04, 0x17
        /*007a*/ 	.short	(.L_32 - .L_31)
.L_31:
        /*007c*/ 	.word	0x00000000
        /*0080*/ 	.short	0x0006
        /*0082*/ 	.short	0x0024
        /*0084*/ 	.byte	0x00, 0xf0, 0x11, 0x00


	//----- nvinfo : EIATTR_KPARAM_INFO
	.align		4
.L_32:
        /*0088*/ 	.byte	0x04, 0x17
        /*008a*/ 	.short	(.L_34 - .L_33)
.L_33:
        /*008c*/ 	.word	0x00000000
        /*0090*/ 	.short	0x0005
        /*0092*/ 	.short	0x0020
        /*0094*/ 	.byte	0x00, 0xf0, 0x11, 0x00


	//----- nvinfo : EIATTR_KPARAM_INFO
	.align		4
.L_34:
        /*0098*/ 	.byte	0x04, 0x17
        /*009a*/ 	.short	(.L_36 - .L_35)
.L_35:
        /*009c*/ 	.word	0x00000000
        /*00a0*/ 	.short	0x0004
        /*00a2*/ 	.short	0x001c
        /*00a4*/ 	.byte	0x00, 0xf0, 0x11, 0x00


	//----- nvinfo : EIATTR_KPARAM_INFO
	.align		4
.L_36:
        /*00a8*/ 	.byte	0x04, 0x17
        /*00aa*/ 	.short	(.L_38 - .L_37)
.L_37:
        /*00ac*/ 	.word	0x00000000
        /*00b0*/ 	.short	0x0003
        /*00b2*/ 	.short	0x0018
        /*00b4*/ 	.byte	0x00, 0xf0, 0x11, 0x00


	//----- nvinfo : EIATTR_KPARAM_INFO
	.align		4
.L_38:
        /*00b8*/ 	.byte	0x04, 0x17
        /*00ba*/ 	.short	(.L_40 - .L_39)
.L_39:
        /*00bc*/ 	.word	0x00000000
        /*00c0*/ 	.short	0x0002
        /*00c2*/ 	.short	0x0010
        /*00c4*/ 	.byte	0x00, 0xf4, 0x21, 0x00


	//----- nvinfo : EIATTR_KPARAM_INFO
	.align		4
.L_40:
        /*00c8*/ 	.byte	0x04, 0x17
        /*00ca*/ 	.short	(.L_42 - .L_41)
.L_41:
        /*00cc*/ 	.word	0x00000000
        /*00d0*/ 	.short	0x0001
        /*00d2*/ 	.short	0x0008
        /*00d4*/ 	.byte	0x00, 0xf4, 0x21, 0x00


	//----- nvinfo : EIATTR_KPARAM_INFO
	.align		4
.L_42:
        /*00d8*/ 	.byte	0x04, 0x17
        /*00da*/ 	.short	(.L_44 - .L_43)
.L_43:
        /*00dc*/ 	.word	0x00000000
        /*00e0*/ 	.short	0x0000
        /*00e2*/ 	.short	0x0000
        /*00e4*/ 	.byte	0x00, 0xf4, 0x21, 0x00


	//----- nvinfo : EIATTR_AT_ENTRY_FRAGMENTS
	.align		4
.L_44:
        /*00e8*/ 	.byte	0x04, 0x4f
        /*00ea*/ 	.short	(.L_46 - .L_45)


	//   ....[0]....
.L_45:
        /*00ec*/ 	.word	0x00000004


	//----- nvinfo : EIATTR_RESERVED_SMEM_USED
	.align		4
.L_46:
        /*00f0*/ 	.byte	0x01, 0x41
	.zero		2


	//----- nvinfo : EIATTR_SPARSE_MMA_MASK
	.align		4
        /*00f4*/ 	.byte	0x03, 0x50
        /*00f6*/ 	.short	0x0000


	//----- nvinfo : EIATTR_TCGEN05_1CTA_USED
	.align		4
        /*00f8*/ 	.byte	0x01, 0x51
	.zero		2


	//----- nvinfo : EIATTR_MAXREG_COUNT
	.align		4
        /*00fc*/ 	.byte	0x03, 0x1b
        /*00fe*/ 	.short	0x00ff


	//----- nvinfo : EIATTR_NUM_BARRIERS
	.align		4
        /*0100*/ 	.byte	0x02, 0x4c
        /*0102*/ 	.byte	0x01
	.zero		1


	//----- nvinfo : EIATTR_ANNOTATIONS
	.align		4
        /*0104*/ 	.byte	0x04, 0x55
        /*0106*/ 	.short	(.L_48 - .L_47)


	//   ....[0]....
.L_47:
        /*0108*/ 	.word	0x00000001
        /*010c*/ 	.byte	0x50, 0x09, 0x00, 0x00, 0x01, 0x00, 0x00, 0x00, 0xa0, 0x09, 0x00, 0x00, 0x01, 0x00, 0x00, 0x00
        /* <DEDUP_REMOVED lines=535> */
        /*228c*/ 	.byte	0xe0, 0xc8, 0x00, 0x00


	//----- nvinfo : EIATTR_INT_WARP_WIDE_INSTR_OFFSETS
	.align		4
.L_48:
        /*2290*/ 	.byte	0x04, 0x31
        /*2292*/ 	.short	(.L_50 - .L_49)


	//   ....[0]....
.L_49:
        /*2294*/ 	.word	0x00001150


	//   ....[1]....
        /*2298*/ 	.word	0x000011f0


	//   ....[2]....
        /*229c*/ 	.word	0x00002ee0


	//   ....[3]....
        /*22a0*/ 	.word	0x0000c790


	//   ....[4]....
        /*22a4*/ 	.word	0x0000c7e0


	//----- nvinfo : EIATTR_COOP_GROUP_MASK_REGIDS
	.align		4
.L_50:
        /*22a8*/ 	.byte	0x04, 0x29
        /*22aa*/ 	.short	(.L_52 - .L_51)


	//   ....[0]....
.L_51:
        /*22ac*/ 	.word	0xffffffff


	//   ....[1]....
        /*22b0*/ 	.word	0xffffffff


	//   ....[2]....
        /*22b4*/ 	.word	0xffffffff


	//   ....[3]....
        /*22b8*/ 	.word	0xffffffff


	//----- nvinfo : EIATTR_COOP_GROUP_INSTR_OFFSETS
	.align		4
.L_52:
        /*22bc*/ 	.byte	0x04, 0x28
        /*22be*/ 	.short	(.L_54 - .L_53)


	//   ....[0]....
.L_53:
        /*22c0*/ 	.word	0x00000080


	//   ....[1]....
        /*22c4*/ 	.word	0x00000340


	//   ....[2]....
        /*22c8*/ 	.word	0x0000c620


	//   ....[3]....
        /*22cc*/ 	.word	0x0000c890


	//----- nvinfo : EIATTR_VRC_CTA_INIT_COUNT
	.align		4
.L_54:
        /*22d0*/ 	.byte	0x02, 0x4a
        /*22d2*/ 	.byte	0x80
	.zero		1


	//----- nvinfo : EIATTR_MBARRIER_INSTR_OFFSETS
	.align		4
        /*22d4*/ 	.byte	0x04, 0x39
        /*22d6*/ 	.short	(.L_56 - .L_55)


	//   ....[0]....
.L_55:
        /*22d8*/ 	.word	0x000013f0
        /*22dc*/ 	.word	0x000000ff
        /*22e0*/ 	.word	0x00000000
        /*22e4*/ 	.short	0x0100
        /*22e6*/ 	.byte	0x0b
	.zero		1


	//   ....[1]....
        /*22e8*/ 	.word	0x00002f30
        /*22ec*/ 	.word	0x000000ff
        /*22f0*/ 	.word	0x00010808
        /*22f4*/ 	.short	0x0100
        /*22f6*/ 	.byte	0x09
	.zero		1


	//   ....[2]....
        /*22f8*/ 	.word	0x00005430
        /*22fc*/ 	.word	0x000000ff
        /*2300*/ 	.word	0x00000000
        /*2304*/ 	.short	0x010a
        /*2306*/ 	.byte	0x0b
	.zero		1


	//   ....[3]....
        /*2308*/ 	.word	0x0000b130
        /*230c*/ 	.word	0x000000ff
        /*2310*/ 	.word	0x00000000
        /*2314*/ 	.short	0x010a
        /*2316*/ 	.byte	0x0b
	.zero		1


	//   ....[4]....
        /*2318*/ 	.word	0x0000b1c0
        /*231c*/ 	.word	0x000000ff
        /*2320*/ 	.word	0x00010800
        /*2324*/ 	.short	0x0108
        /*2326*/ 	.byte	0x09
	.zero		1


	//   ....[5]....
        /*2328*/ 	.word	0x0000b1f0
        /*232c*/ 	.word	0x000000ff
        /*2330*/ 	.word	0x00010808
        /*2334*/ 	.short	0x0108
        /*2336*/ 	.byte	0x09
	.zero		1


	//   ....[6]....
        /*2338*/ 	.word	0x0000c8d0
        /*233c*/ 	.word	0x000000ff
        /*2340*/ 	.word	0x00000000
        /*2344*/ 	.short	0x010a
        /*2346*/ 	.byte	0x0b
	.zero		1


	//   ....[7]....
        /*2348*/ 	.word	0x0000c910
        /*234c*/ 	.word	0x000000ff
        /*2350*/ 	.word	0x00000000
        /*2354*/ 	.short	0x010a
        /*2356*/ 	.byte	0x0b
	.zero		1


	//----- nvinfo : EIATTR_NUM_MBARRIERS
	.align		4
.L_56:
        /*2358*/ 	.byte	0x03, 0x38
        /*235a*/ 	.short	0x0002


	//----- nvinfo : EIATTR_EXIT_INSTR_OFFSETS
	.align		4
        /*235c*/ 	.byte	0x04, 0x1c
        /*235e*/ 	.short	(.L_58 - .L_57)


	//   ....[0]....
.L_57:
        /*2360*/ 	.word	0x0000c8a0


	//----- nvinfo : EIATTR_REQNTID
	.align		4
.L_58:
        /*2364*/ 	.byte	0x04, 0x10
        /*2366*/ 	.short	(.L_60 - .L_59)
.L_59:
        /*2368*/ 	.word	0x00000080
        /*236c*/ 	.word	0x00000001
        /*2370*/ 	.word	0x00000001


	//----- nvinfo : EIATTR_CRS_STACK_SIZE
	.align		4
.L_60:
        /*2374*/ 	.byte	0x04, 0x1e
        /*2376*/ 	.short	(.L_62 - .L_61)
.L_61:
        /*2378*/ 	.word	0x00000000


	//----- nvinfo : EIATTR_CBANK_PARAM_SIZE
	.align		4
.L_62:
        /*237c*/ 	.byte	0x03, 0x19
        /*237e*/ 	.short	0x0050


	//----- nvinfo : EIATTR_PARAM_CBANK
	.align		4
        /*2380*/ 	.byte	0x04, 0x0a
        /*2382*/ 	.short	(.L_64 - .L_63)
	.align		4
.L_63:
        /*2384*/ 	.word	index@(.nv.constant0.matmul_kernel)
        /*2388*/ 	.short	0x0380
        /*238a*/ 	.short	0x0050


	//----- nvinfo : EIATTR_SW_WAR
	.align		4
.L_64:
        /*238c*/ 	.byte	0x04, 0x36
        /*238e*/ 	.short	(.L_66 - .L_65)
.L_65:
        /*2390*/ 	.word	0x00000008
.L_66:


//--------------------- .nv.compat                --------------------------
	.section	.nv.compat,"",@"SHT_CUDA_COMPAT_INFO"
	.align	4
        /*0000*/ 	.byte	0x02, 0x02, 0x02, 0x00, 0x02, 0x05, 0x05, 0x00, 0x02, 0x03, 0x00, 0x00, 0x02, 0x06, 0x01, 0x00


//--------------------- .nv.callgraph             --------------------------
	.section	.nv.callgraph,"",@"SHT_CUDA_CALLGRAPH"
	.align	4
	.sectionentsize	8
	.align		4
        /*0000*/ 	.word	0x00000000
	.align		4
        /*0004*/ 	.word	0xffffffff
	.align		4
        /*0008*/ 	.word	0x00000000
	.align		4
        /*000c*/ 	.word	0xfffffffe
	.align		4
        /*0010*/ 	.word	0x00000000
	.align		4
        /*0014*/ 	.word	0xfffffffd
	.align		4
        /*0018*/ 	.word	0x00000000
	.align		4
        /*001c*/ 	.word	0xfffffffc


//--------------------- .text.matmul_kernel       --------------------------
	.section	.text.matmul_kernel,"ax",@progbits
	.align	128
        .global         matmul_kernel
        .type           matmul_kernel,@function
        .size           matmul_kernel,(.L_x_20 - matmul_kernel)
        .other          matmul_kernel,@"STO_CUDA_ENTRY STV_DEFAULT"
matmul_kernel:
.text.matmul_kernel:
[----:B------:R-:W0:Y:S01]  /*0000*/  LDC R1, c[0x0][0x37c] ;  /* 0x0000df00ff017b82 */ /* 0x000e220000000800 */
[----:B------:R-:W1:Y:S01]  /*0010*/  S2R R0, SR_TID.X ;  /* 0x0000000000007919 */ /* 0x000e620000002100 */
[----:B0-----:R-:W-:Y:S01]  /*0020*/  VIADD R1, R1, 0xfffff518 ;  /* 0xfffff51801017836 */ /* 0x001fe20000000000 */
[----:B------:R-:W0:Y:S01]  /*0030*/  LDCU.64 UR22, c[0x0][0x358] ;  /* 0x00006b00ff1677ac */ /* 0x000e220008000a00 */
[----:B-1----:R-:W-:-:S13]  /*0040*/  ISETP.GE.U32.AND P0, PT, R0, 0x20, PT ;  /* 0x000000200000780c */ /* 0x002fda0003f06070 */
[----:B------:R-:W-:Y:S02]  /*0050*/  VOTEU.ANY UP0, P0 ;  /* 0x0000000000ff7886 */ /* 0x000fe40000000100 */
[----:B------:R-:W-:Y:S05]  /*0060*/  BRA.U UP0, `(.L_x_0) ;  /* 0x0000000100b87547 */ /* 0x000fea000b800000 */
[----:B------:R-:W1:Y:S01]  /*0070*/  S2UR UR6, SR_CgaCtaId ;  /* 0x00000000000679c3 */ /* 0x000e620000008800 */
[----:B------:R-:W-:Y:S01]  /*0080*/  NOP ;  /* 0x0000000000007918 */ /* 0x000fe20000000000 */
[----:B------:R-:W-:Y:S02]  /*0090*/  UMOV UR4, 0x40 ;  /* 0x0000004000047882 */ /* 0x000fe40000000000 */
[----:B-1----:R-:W-:-:S09]  /*00a0*/  ULEA UR4, UR6, UR4, 0x18 ;  /* 0x0000000406047291 */ /* 0x002fd2000f8ec0ff */
[----:B------:R-:W1:Y:S01]  /*00b0*/  LDS.U8 R0, [UR4] ;  /* 0x00000004ff007984 */ /* 0x000e620008000000 */
[----:B------:R-:W-:Y:S02]  /*00c0*/  UMOV UR4, 0x400 ;  /* 0x0000040000047882 */ /* 0x000fe40000000000 */
[----:B------:R-:W-:Y:S01]  /*00d0*/  ULEA UR4, UR6, UR4, 0x18 ;  /* 0x0000000406047291 */ /* 0x000fe2000f8ec0ff */
[----:B-1----:R-:W-:-:S13]  /*00e0*/  ISETP.NE.AND P0, PT, R0, RZ, PT ;  /* 0x000000ff0000720c */ /* 0x002fda0003f05270 */
[----:B------:R-:W-:Y:S05]  /*00f0*/  @P0 BRA `(.L_x_1) ;  /* 0x00000000007c0947 */ /* 0x000fea0003800000 */
[----:B------:R-:W-:-:S13]  /*0100*/  ELECT P0, URZ, PT ;  /* 0x0000000000ff782f */ /* 0x000fda0003800000 */
[----:B------:R-:W-:Y:S05]  /*0110*/  @!P0 BRA `(.L_x_2) ;  /* 0x0000000000848947 */ /* 0x000fea0003800000 */
[----:B------:R-:W-:Y:S01]  /*0120*/  UMOV UR5, 0x2 ;  /* 0x0000000200057882 */ /* 0x000fe20000000000 */
[----:B------:R-:W-:Y:S02]  /*0130*/  IMAD.MOV.U32 R4, RZ, RZ, 0x1 ;  /* 0x00000001ff047424 */ /* 0x000fe400078e00ff */
[----:B------:R-:W-:Y:S02]  /*0140*/  IMAD.MOV.U32 R5, RZ, RZ, 0x3 ;  /* 0x00000003ff057424 */ /* 0x000fe400078e00ff */
[----:B------:R-:W-:Y:S04]  /*0150*/  DEPBAR.LE SB1, 0x36 ;  /* 0x00009d800000791a */ /* 0x000fe80000000000 */
[----:B------:R-:W1:Y:S02]  /*0160*/  UTCATOMSWS.FIND_AND_SET.ALIGN UP1, UR5, UR5 ;  /* 0x00000005000575e3 */ /* 0x000e640008020800 */
[----:B-1----:R-:W-:-:S04]  /*0170*/  PLOP3.LUT P0, PT, PT, PT, UP1, 0x80, 0x8 ;  /* 0x000000000008781c */ /* 0x002fc80003f0f018 */
[----:B------:R-:W-:-:S04]  /*0180*/  SEL R0, RZ, 0xffffffff, !P0 ;  /* 0xffffffffff007807 */ /* 0x000fc80004000000 */
[----:B------:R-:W-:Y:S01]  /*0190*/  ISETP.NE.AND P0, PT, R0, RZ, PT ;  /* 0x000000ff0000720c */ /* 0x000fe20003f05270 */
[----:B------:R-:W-:-:S12]  /*01a0*/  IMAD.U32 R0, RZ, RZ, UR5 ;  /* 0x00000005ff007e24 */ /* 0x000fd8000f8e00ff */
[----:B------:R-:W-:Y:S05]  /*01b0*/  @P0 BRA `(.L_x_3) ;  /* 0x0000000000240947 */ /* 0x000fea0003800000 */
.L_x_4:
[----:B------:R-:W-:Y:S05]  /*01c0*/  NANOSLEEP 0x64 ;  /* 0x000000640000795d */ /* 0x000fea0003800000 */
[----:B------:R-:W-:-:S05]  /*01d0*/  UMOV UR5, 0x2 ;  /* 0x0000000200057882 */ /* 0x000fca0000000000 */
[----:B------:R-:W-:Y:S04]  /*01e0*/  DEPBAR.LE SB1, 0x36 ;  /* 0x00009d800000791a */ /* 0x000fe80000000000 */
[----:B------:R-:W1:Y:S02]  /*01f0*/  UTCATOMSWS.FIND_AND_SET.ALIGN UP1, UR5, UR5 ;  /* 0x00000005000575e3 */ /* 0x000e640008020800 */
[----:B-1----:R-:W-:-:S04]  /*0200*/  PLOP3.LUT P0, PT, PT, PT, UP1, 0x80, 0x8 ;  /* 0x000000000008781c */ /* 0x002fc80003f0f018 */
[----:B------:R-:W-:-:S04]  /*0210*/  SEL R0, RZ, 0xffffffff, !P0 ;  /* 0xffffffffff007807 */ /* 0x000fc80004000000 */
[----:B------:R-:W-:Y:S01]  /*0220*/  ISETP.NE.AND P0, PT, R0, RZ, PT ;  /* 0x000000ff0000720c */ /* 0x000fe20003f05270 */
[----:B------:R-:W-:-:S12]  /*0230*/  IMAD.U32 R0, RZ, RZ, UR5 ;  /* 0x00000005ff007e24 */ /* 0x000fd8000f8e00ff */
[----:B------:R-:W-:Y:S05]  /*0240*/  @!P0 BRA `(.L_x_4) ;  /* 0xfffffffc00dc8947 */ /* 0x000fea000383ffff */
.L_x_3:
[C---:B------:R-:W-:Y:S01]  /*0250*/  VIADD R3, R0.reuse, 0x10 ;  /* 0x0000001000037836 */ /* 0x040fe20000000000 */
[----:B------:R-:W-:Y:S01]  /*0260*/  UMOV UR5, 0x50 ;  /* 0x0000005000057882 */ /* 0x000fe20000000000 */
[----:B------:R-:W-:Y:S01]  /*0270*/  SHF.L.U32 R2, R5, R0, RZ ;  /* 0x0000000005027219 */ /* 0x000fe200000006ff */
[----:B------:R-:W-:Y:S01]  /*0280*/  ULEA UR5, UR6, UR5, 0x18 ;  /* 0x0000000506057291 */ /* 0x000fe2000f8ec0ff */
[----:B------:R-:W-:Y:S01]  /*0290*/  IMAD.SHL.U32 R0, R0, 0x20, RZ ;  /* 0x0000002000007824 */ /* 0x000fe200078e00ff */
[----:B------:R-:W-:-:S04]  /*02a0*/  SHF.L.U32 R3, R4, R3, RZ ;  /* 0x0000000304037219 */ /* 0x000fc800000006ff */
[----:B------:R-:W-:-:S05]  /*02b0*/  LOP3.LUT R2, R3, R2, RZ, 0xfc, !PT ;  /* 0x0000000203027212 */ /* 0x000fca00078efcff */
[----:B------:R1:W-:Y:S04]  /*02c0*/  ATOMS.OR RZ, [UR5], R2 ;  /* 0x00000002ffff798c */ /* 0x0003e8000b000005 */
[----:B------:R1:W-:Y:S01]  /*02d0*/  STS [UR4], R0 ;  /* 0x00000000ff007988 */ /* 0x0003e20008000804 */
[----:B------:R-:W-:Y:S05]  /*02e0*/  BRA `(.L_x_2) ;  /* 0x0000000000107947 */ /* 0x000fea0003800000 */
.L_x_1:
[----:B------:R-:W-:Y:S01]  /*02f0*/  IMAD.MOV.U32 R0, RZ, RZ, -0x1 ;  /* 0xffffffffff007424 */ /* 0x000fe200078e00ff */
[----:B------:R-:W-:-:S04]  /*0300*/  MOV R2, 0x330 ;  /* 0x0000033000027802 */ /* 0x000fc80000000f00 */
[----:B------:R1:W-:Y:S03]  /*0310*/  STS [UR4], R0 ;  /* 0x00000000ff007988 */ /* 0x0003e60008000804 */
[----:B01----:R-:W-:Y:S05]  /*0320*/  CALL.REL.NOINC `($__internal_1_$__cuda_sm10x_tcgen05_guardrail_trap_phase_invalid_during_alloc) ;  /* 0x000000c400907944 */ /* 0x003fea0003c00000 */
.L_x_2:
[----:B------:R-:W-:Y:S05]  /*0330*/  WARPSYNC.ALL ;  /* 0x0000000000007948 */ /* 0x000fea0003800000 */
[----:B------:R-:W-:Y:S01]  /*0340*/  NOP ;  /* 0x0000000000007918 */ /* 0x000fe20000000000 */
.L_x_0:
[----:B------:R-:W2:Y:S01]  /*0350*/  LDC.64 R34, c[0x0][0x398] ;  /* 0x0000e600ff227b82 */ /* 0x000ea20000000a00 */
[----:B------:R-:W3:Y:S01]  /*0360*/  S2R R5, SR_CTAID.X ;  /* 0x0000000000057919 */ /* 0x000ee20000002500 */
[----:B------:R-:W-:Y:S01]  /*0370*/  UMOV UR9, 0x400 ;  /* 0x0000040000097882 */ /* 0x000fe20000000000 */
[----:B------:R-:W4:Y:S01]  /*0380*/  LDCU.128 UR12, c[0x0][0x380] ;  /* 0x00007000ff0c77ac */ /* 0x000f220008000c00 */
[----:B------:R-:W5:Y:S04]  /*0390*/  S2R R49, SR_TID.X ;  /* 0x0000000000317919 */ /* 0x000f680000002100 */
[----:B------:R-:W1:Y:S08]  /*03a0*/  S2UR UR4, SR_CgaCtaId ;  /* 0x00000000000479c3 */ /* 0x000e700000008800 */
[----:B------:R-:W0:Y:S01]  /*03b0*/  LDC.64 R90, c[0x0][0x3a0] ;  /* 0x0000e800ff5a7b82 */ /* 0x000e220000000a00 */
[----:B-12---:R-:W-:Y:S01]  /*03c0*/  VIADD R0, R35, 0xf ;  /* 0x0000000f23007836 */ /* 0x006fe20000000000 */
[----:B------:R-:W-:-:S04]  /*03d0*/  IABS R11, R34 ;  /* 0x00000022000b7213 */ /* 0x000fc80000000000 */
[----:B------:R-:W-:Y:S01]  /*03e0*/  SHF.R.S32.HI R3, RZ, 0x1f, R0 ;  /* 0x0000001fff037819 */ /* 0x000fe20000011400 */
[----:B------:R-:W-:-:S03]  /*03f0*/  ULEA UR9, UR4, UR9, 0x18 ;  /* 0x0000000904097291 */ /* 0x000fc6000f8ec0ff */
[----:B------:R-:W-:Y:S01]  /*0400*/  LEA.HI R3, R3, R0, RZ, 0x4 ;  /* 0x0000000003037211 */ /* 0x000fe200078f20ff */
[----:B------:R-:W-:Y:S01]  /*0410*/  BAR.SYNC.DEFER_BLOCKING 0x0 ;  /* 0x0000000000007b1d */ /* 0x000fe20000010000 */
[----:B---3--:R-:W-:Y:S02]  /*0420*/  IABS R8, R5 ;  /* 0x0000000500087213 */ /* 0x008fe40000000000 */
[----:B------:R-:W-:Y:S01]  /*0430*/  SHF.R.S32.HI R3, RZ, 0x4, R3 ;  /* 0x00000004ff037819 */ /* 0x000fe20000011403 */
[----:B0-----:R-:W-:-:S04]  /*0440*/  VIADD R92, R90, 0xffffffe0 ;  /* 0xffffffe05a5c7836 */ /* 0x001fc80000000000 */
[----:B------:R-:W-:Y:S02]  /*0450*/  IMAD.SHL.U32 R4, R3, 0x8, RZ ;  /* 0x0000000803047824 */ /* 0x000fe400078e00ff */
[----:B------:R-:W-:-:S03]  /*0460*/  VIADD R25, R90, 0xfffffffd ;  /* 0xfffffffd5a197836 */ /* 0x000fc60000000000 */
[-C--:B------:R-:W-:Y:S02]  /*0470*/  IABS R7, R4.reuse ;  /* 0x0000000400077213 */ /* 0x080fe40000000000 */
[----:B------:R-:W-:Y:S02]  /*0480*/  IABS R10, R4 ;  /* 0x00000004000a7213 */ /* 0x000fe40000000000 */
[----:B------:R-:W0:Y:S01]  /*0490*/  I2F.RP R0, R7 ;  /* 0x0000000700007306 */ /* 0x000e220000209400 */
[----:B------:R-:W1:Y:S07]  /*04a0*/  LDS R12, [UR9] ;  /* 0x00000009ff0c7984 */ /* 0x000e6e0008000800 */
[----:B0-----:R-:W0:Y:S02]  /*04b0*/  MUFU.RCP R0, R0 ;  /* 0x0000000000007308 */ /* 0x001e240000001000 */
[----:B0-----:R-:W-:-:S02]  /*04c0*/  VIADD R2, R0, 0xffffffe ;  /* 0x0ffffffe00027836 */ /* 0x001fc40000000000 */
[----:B------:R-:W-:-:S04]  /*04d0*/  IMAD.MOV R0, RZ, RZ, -R10 ;  /* 0x000000ffff007224 */ /* 0x000fc800078e0a0a */
[----:B------:R0:W2:Y:S02]  /*04e0*/  F2I.FTZ.U32.TRUNC.NTZ R3, R2 ;  /* 0x0000000200037305 */ /* 0x0000a4000021f000 */
[----:B0-----:R-:W-:Y:S01]  /*04f0*/  IMAD.MOV.U32 R2, RZ, RZ, RZ ;  /* 0x000000ffff027224 */ /* 0x001fe200078e00ff */
[----:B-1----:R-:W-:Y:S01]  /*0500*/  R2UR UR8, R12 ;  /* 0x000000000c0872ca */ /* 0x002fe200000e0000 */
[----:B------:R-:W-:Y:S02]  /*0510*/  VIADD R12, R90, 0xffffffe2 ;  /* 0xffffffe25a0c7836 */ /* 0x000fe40000000000 */
[----:B--2---:R-:W-:-:S04]  /*0520*/  IMAD.MOV R6, RZ, RZ, -R3 ;  /* 0x000000ffff067224 */ /* 0x004fc800078e0a03 */
[----:B------:R-:W-:Y:S02]  /*0530*/  IMAD R9, R6, R7, RZ ;  /* 0x0000000706097224 */ /* 0x000fe400078e02ff */
[----:B------:R-:W-:Y:S02]  /*0540*/  IMAD.MOV.U32 R6, RZ, RZ, R8 ;  /* 0x000000ffff067224 */ /* 0x000fe400078e0008 */
[----:B------:R-:W-:-:S06]  /*0550*/  IMAD.HI.U32 R3, R3, R9, R2 ;  /* 0x0000000903037227 */ /* 0x000fcc00078e0002 */
[----:B------:R-:W-:-:S04]  /*0560*/  IMAD.HI.U32 R3, R3, R6, RZ ;  /* 0x0000000603037227 */ /* 0x000fc800078e00ff */
[----:B------:R-:W-:Y:S01]  /*0570*/  IMAD R0, R3, R0, R6 ;  /* 0x0000000003007224 */ /* 0x000fe200078e0206 */
[----:B------:R-:W-:Y:S04]  /*0580*/  BAR.SYNC.DEFER_BLOCKING 0x0 ;  /* 0x0000000000007b1d */ /* 0x000fe80000010000 */
[----:B------:R-:W-:-:S13]  /*0590*/  ISETP.GT.U32.AND P1, PT, R7, R0, PT ;  /* 0x000000000700720c */ /* 0x000fda0003f24070 */
[----:B------:R-:W-:Y:S02]  /*05a0*/  @!P1 IMAD.IADD R0, R0, 0x1, -R7 ;  /* 0x0000000100009824 */ /* 0x000fe400078e0a07 */
[----:B------:R-:W-:Y:S01]  /*05b0*/  @!P1 VIADD R3, R3, 0x1 ;  /* 0x0000000103039836 */ /* 0x000fe20000000000 */
[----:B------:R-:W-:Y:S02]  /*05c0*/  ISETP.NE.AND P1, PT, R4, RZ, PT ;  /* 0x000000ff0400720c */ /* 0x000fe40003f25270 */
[----:B------:R-:W-:Y:S02]  /*05d0*/  ISETP.GE.U32.AND P0, PT, R0, R7, PT ;  /* 0x000000070000720c */ /* 0x000fe40003f06070 */
[----:B------:R-:W-:-:S04]  /*05e0*/  LOP3.LUT R0, R5, R4, RZ, 0x3c, !PT ;  /* 0x0000000405007212 */ /* 0x000fc800078e3cff */
[----:B------:R-:W-:Y:S01]  /*05f0*/  ISETP.GE.AND P2, PT, R0, RZ, PT ;  /* 0x000000ff0000720c */ /* 0x000fe20003f46270 */
[----:B------:R-:W-:-:S06]  /*0600*/  VIADD R0, R34, 0x1ff ;  /* 0x000001ff22007836 */ /* 0x000fcc0000000000 */
[----:B------:R-:W-:-:S04]  /*0610*/  @P0 VIADD R3, R3, 0x1 ;  /* 0x0000000103030836 */ /* 0x000fc80000000000 */
[----:B------:R-:W-:Y:S01]  /*0620*/  IMAD.MOV.U32 R2, RZ, RZ, R3 ;  /* 0x000000ffff027224 */ /* 0x000fe200078e0003 */
[----:B------:R-:W-:-:S03]  /*0630*/  SHF.R.S32.HI R3, RZ, 0x1f, R0 ;  /* 0x0000001fff037819 */ /* 0x000fc60000011400 */
[----:B------:R-:W-:Y:S01]  /*0640*/  @!P2 IMAD.MOV R2, RZ, RZ, -R2 ;  /* 0x000000ffff02a224 */ /* 0x000fe200078e0a02 */
[----:B------:R-:W-:Y:S02]  /*0650*/  @!P1 LOP3.LUT R2, RZ, R4, RZ, 0x33, !PT ;  /* 0x00000004ff029212 */ /* 0x000fe400078e33ff */
[----:B------:R-:W-:-:S03]  /*0660*/  LEA.HI R3, R3, R0, RZ, 0x9 ;  /* 0x0000000003037211 */ /* 0x000fc600078f48ff */
[----:B------:R-:W-:Y:S02]  /*0670*/  IMAD.SHL.U32 R6, R2, 0x8, RZ ;  /* 0x0000000802067824 */ /* 0x000fe400078e00ff */
[----:B------:R-:W-:-:S03]  /*0680*/  IMAD.MOV R2, RZ, RZ, -R2 ;  /* 0x000000ffff027224 */ /* 0x000fc600078e0a02 */
[----:B------:R-:W-:Y:S01]  /*0690*/  LEA.HI.SX32 R3, R3, -R6, 0x17 ;  /* 0x8000000603037211 */ /* 0x000fe200078fbaff */
[----:B------:R-:W-:-:S03]  /*06a0*/  IMAD R8, R4, R2, R5 ;  /* 0x0000000204087224 */ /* 0x000fc600078e0205 */
[----:B------:R-:W-:-:S04]  /*06b0*/  VIMNMX R13, PT, PT, R3, 0x8, PT ;  /* 0x00000008030d7848 */ /* 0x000fc80003fe0100 */
[-C--:B------:R-:W-:Y:S02]  /*06c0*/  IABS R7, R13.reuse ;  /* 0x0000000d00077213 */ /* 0x080fe40000000000 */
[----:B------:R-:W-:Y:S02]  /*06d0*/  IABS R4, R13 ;  /* 0x0000000d00047213 */ /* 0x000fe40000000000 */
[----:B------:R-:W0:Y:S08]  /*06e0*/  I2F.RP R0, R7 ;  /* 0x0000000700007306 */ /* 0x000e300000209400 */
[----:B0-----:R-:W0:Y:S02]  /*06f0*/  MUFU.RCP R0, R0 ;  /* 0x0000000000007308 */ /* 0x001e240000001000 */
[----:B0-----:R-:W-:-:S02]  /*0700*/  VIADD R3, R0, 0xffffffe ;  /* 0x0ffffffe00037836 */ /* 0x001fc40000000000 */
[----:B------:R-:W-:-:S04]  /*0710*/  IMAD.MOV R0, RZ, RZ, -R4 ;  /* 0x000000ffff007224 */ /* 0x000fc800078e0a04 */
[----:B------:R-:W0:Y:S08]  /*0720*/  I2F.RP R4, R11 ;  /* 0x0000000b00047306 */ /* 0x000e300000209400 */
[----:B------:R-:W1:Y:S08]  /*0730*/  F2I.FTZ.U32.TRUNC.NTZ R3, R3 ;  /* 0x0000000300037305 */ /* 0x000e70000021f000 */
[----:B0-----:R-:W0:Y:S01]  /*0740*/  MUFU.RCP R4, R4 ;  /* 0x0000000400047308 */ /* 0x001e220000001000 */
[----:B-1----:R-:W-:-:S04]  /*0750*/  IMAD.MOV R9, RZ, RZ, -R3 ;  /* 0x000000ffff097224 */ /* 0x002fc800078e0a03 */
[----:B------:R-:W-:Y:S01]  /*0760*/  IMAD.MOV.U32 R2, RZ, RZ, R9 ;  /* 0x000000ffff027224 */ /* 0x000fe200078e0009 */
[----:B------:R-:W-:-:S03]  /*0770*/  IABS R9, R8 ;  /* 0x0000000800097213 */ /* 0x000fc60000000000 */
[----:B------:R-:W-:Y:S02]  /*0780*/  IMAD R5, R2, R7, RZ ;  /* 0x0000000702057224 */ /* 0x000fe400078e02ff */
[----:B------:R-:W-:-:S04]  /*0790*/  IMAD.MOV.U32 R2, RZ, RZ, RZ ;  /* 0x000000ffff027224 */ /* 0x000fc800078e00ff */
[----:B------:R-:W-:Y:S01]  /*07a0*/  IMAD.HI.U32 R2, R3, R5, R2 ;  /* 0x0000000503027227 */ /* 0x000fe200078e0002 */
[----:B-----5:R-:W-:-:S05]  /*07b0*/  LOP3.LUT R5, R49, 0x7f, RZ, 0xc0, !PT ;  /* 0x0000007f31057812 */ /* 0x020fca00078ec0ff */
[----:B------:R-:W-:-:S04]  /*07c0*/  IMAD.HI.U32 R36, R2, R9, RZ ;  /* 0x0000000902247227 */ /* 0x000fc800078e00ff */
[----:B------:R-:W-:Y:S02]  /*07d0*/  IMAD R0, R36, R0, R9 ;  /* 0x0000000024007224 */ /* 0x000fe400078e0209 */
[----:B0-----:R-:W-:-:S03]  /*07e0*/  VIADD R2, R4, 0xffffffe ;  /* 0x0ffffffe04027836 */ /* 0x001fc60000000000 */
[----:B------:R-:W-:Y:S01]  /*07f0*/  ISETP.GT.U32.AND P1, PT, R7, R0, PT ;  /* 0x000000000700720c */ /* 0x000fe20003f24070 */
[----:B------:R0:W1:Y:S02]  /*0800*/  F2I.FTZ.U32.TRUNC.NTZ R3, R2 ;  /* 0x0000000200037305 */ /* 0x000064000021f000 */
[----:B0-----:R-:W-:-:S10]  /*0810*/  IMAD.MOV.U32 R2, RZ, RZ, RZ ;  /* 0x000000ffff027224 */ /* 0x001fd400078e00ff */
[----:B------:R-:W-:Y:S02]  /*0820*/  @!P1 IMAD.IADD R0, R0, 0x1, -R7 ;  /* 0x0000000100009824 */ /* 0x000fe400078e0a07 */
[----:B------:R-:W-:Y:S01]  /*0830*/  @!P1 VIADD R36, R36, 0x1 ;  /* 0x0000000124249836 */ /* 0x000fe20000000000 */
[----:B------:R-:W-:Y:S01]  /*0840*/  ISETP.NE.AND P1, PT, R13, RZ, PT ;  /* 0x000000ff0d00720c */ /* 0x000fe20003f25270 */
[----:B-1----:R-:W-:Y:S01]  /*0850*/  IMAD.MOV R4, RZ, RZ, -R3 ;  /* 0x000000ffff047224 */ /* 0x002fe200078e0a03 */
[----:B------:R-:W-:Y:S02]  /*0860*/  ISETP.GE.U32.AND P0, PT, R0, R7, PT ;  /* 0x000000070000720c */ /* 0x000fe40003f06070 */
[----:B------:R-:W-:Y:S01]  /*0870*/  LOP3.LUT R0, R8, R13, RZ, 0x3c, !PT ;  /* 0x0000000d08007212 */ /* 0x000fe200078e3cff */
[----:B------:R-:W-:-:S03]  /*0880*/  IMAD R7, R4, R11, RZ ;  /* 0x0000000b04077224 */ /* 0x000fc600078e02ff */
[----:B------:R-:W-:Y:S01]  /*0890*/  ISETP.GE.AND P2, PT, R0, RZ, PT ;  /* 0x000000ff0000720c */ /* 0x000fe20003f46270 */
[----:B------:R-:W-:-:S06]  /*08a0*/  IMAD.HI.U32 R2, R3, R7, R2 ;  /* 0x0000000703027227 */ /* 0x000fcc00078e0002 */
[----:B------:R-:W-:-:S06]  /*08b0*/  @P0 VIADD R36, R36, 0x1 ;  /* 0x0000000124240836 */ /* 0x000fcc0000000000 */
[----:B------:R-:W-:Y:S01]  /*08c0*/  @!P2 IMAD.MOV R36, RZ, RZ, -R36 ;  /* 0x000000ffff24a224 */ /* 0x000fe200078e0a24 */
[----:B------:R-:W-:-:S05]  /*08d0*/  @!P1 LOP3.LUT R36, RZ, R13, RZ, 0x33, !PT ;  /* 0x0000000dff249212 */ /* 0x000fca00078e33ff */
[----:B------:R-:W-:-:S04]  /*08e0*/  IMAD.MOV R0, RZ, RZ, -R36 ;  /* 0x000000ffff007224 */ /* 0x000fc800078e0a24 */
[----:B------:R-:W-:-:S04]  /*08f0*/  IMAD R0, R13, R0, R8 ;  /* 0x000000000d007224 */ /* 0x000fc800078e0208 */
[----:B------:R-:W-:-:S04]  /*0900*/  IMAD.IADD R0, R6, 0x1, R0 ;  /* 0x0000000106007824 */ /* 0x000fc800078e0200 */
[----:B------:R-:W-:-:S04]  /*0910*/  IMAD R17, R0, 0x200, R5 ;  /* 0x0000020000117824 */ /* 0x000fc800078e0205 */
[C---:B------:R-:W-:Y:S01]  /*0920*/  VIADD R16, R17.reuse, 0x80 ;  /* 0x0000008011107836 */ /* 0x040fe20000000000 */
[----:B------:R-:W-:Y:S01]  /*0930*/  IABS R6, R17 ;  /* 0x0000001100067213 */ /* 0x000fe20000000000 */
[C---:B------:R-:W-:Y:S01]  /*0940*/  VIADD R15, R17.reuse, 0x100 ;  /* 0x00000100110f7836 */ /* 0x040fe20000000000 */
[----:B------:R-:W-:Y:S01]  /*0950*/  STL [R1+0x470], R17 ;  /* 0x0004701101007387 */ /* 0x000fe20000100800 */
[----:B------:R-:W-:Y:S01]  /*0960*/  VIADD R14, R17, 0x180 ;  /* 0x00000180110e7836 */ /* 0x000fe20000000000 */
[----:B------:R-:W-:Y:S01]  /*0970*/  IABS R7, R16 ;  /* 0x0000001000077213 */ /* 0x000fe20000000000 */
[C---:B------:R-:W-:Y:S01]  /*0980*/  IMAD.HI.U32 R0, R2.reuse, R6, RZ ;  /* 0x0000000602007227 */ /* 0x040fe200078e00ff */
[----:B------:R-:W-:Y:S01]  /*0990*/  IABS R9, R15 ;  /* 0x0000000f00097213 */ /* 0x000fe20000000000 */
[----:B------:R4:W-:Y:S01]  /*09a0*/  STL [R1+0x480], R16 ;  /* 0x0004801001007387 */ /* 0x0009e20000100800 */
[----:B------:R-:W-:Y:S01]  /*09b0*/  IABS R10, R14 ;  /* 0x0000000e000a7213 */ /* 0x000fe20000000000 */
[----:B------:R-:W-:-:S02]  /*09c0*/  IMAD.HI.U32 R3, R2, R7, RZ ;  /* 0x0000000702037227 */ /* 0x000fc400078e00ff */
[----:B------:R-:W-:Y:S02]  /*09d0*/  STL [R1+0x47c], R15 ;  /* 0x00047c0f01007387 */ /* 0x000fe40000100800 */
[C---:B------:R-:W-:Y:S02]  /*09e0*/  IMAD.HI.U32 R4, R2.reuse, R9, RZ ;  /* 0x0000000902047227 */ /* 0x040fe400078e00ff */
[----:B------:R0:W-:Y:S02]  /*09f0*/  STL [R1+0x478], R14 ;  /* 0x0004780e01007387 */ /* 0x0001e40000100800 */
[----:B------:R-:W-:Y:S02]  /*0a00*/  IMAD.MOV R0, RZ, RZ, -R0 ;  /* 0x000000ffff007224 */ /* 0x000fe400078e0a00 */
[----:B------:R-:W-:-:S04]  /*0a10*/  IMAD.HI.U32 R2, R2, R10, RZ ;  /* 0x0000000a02027227 */ /* 0x000fc800078e00ff */
[----:B------:R-:W-:Y:S01]  /*0a20*/  IMAD.MOV R8, RZ, RZ, -R3 ;  /* 0x000000ffff087224 */ /* 0x000fe200078e0a03 */
[----:B------:R-:W-:Y:S01]  /*0a30*/  SHF.R.U32.HI R3, RZ, 0x5, R49 ;  /* 0x00000005ff037819 */ /* 0x000fe20000011631 */
[----:B------:R-:W-:Y:S02]  /*0a40*/  IMAD R0, R11, R0, R6 ;  /* 0x000000000b007224 */ /* 0x000fe400078e0206 */
[----:B------:R-:W-:Y:S01]  /*0a50*/  IMAD.MOV R6, RZ, RZ, -R2 ;  /* 0x000000ffff067224 */ /* 0x000fe200078e0a02 */
[----:B------:R-:W-:Y:S01]  /*0a60*/  R2UR UR6, R3 ;  /* 0x00000000030672ca */ /* 0x000fe200000e0000 */
[C---:B------:R-:W-:Y:S01]  /*0a70*/  IMAD R2, R11.reuse, R8, R7 ;  /* 0x000000080b027224 */ /* 0x040fe200078e0207 */
[C---:B------:R-:W-:Y:S01]  /*0a80*/  ISETP.GT.U32.AND P0, PT, R11.reuse, R0, PT ;  /* 0x000000000b00720c */ /* 0x040fe20003f04070 */
[----:B------:R-:W-:Y:S01]  /*0a90*/  IMAD.MOV R4, RZ, RZ, -R4 ;  /* 0x000000ffff047224 */ /* 0x000fe200078e0a04 */
[----:B------:R-:W-:Y:S01]  /*0aa0*/  LOP3.LUT R3, RZ, R34, RZ, 0x33, !PT ;  /* 0x00000022ff037212 */ /* 0x000fe200078e33ff */
[C---:B------:R-:W-:Y:S01]  /*0ab0*/  IMAD R6, R11.reuse, R6, R10 ;  /* 0x000000060b067224 */ /* 0x040fe200078e020a */
[C---:B------:R-:W-:Y:S01]  /*0ac0*/  ISETP.GT.U32.AND P1, PT, R11.reuse, R2, PT ;  /* 0x000000020b00720c */ /* 0x040fe20003f24070 */
[----:B------:R-:W-:-:S02]  /*0ad0*/  IMAD R4, R11, R4, R9 ;  /* 0x000000040b047224 */ /* 0x000fc400078e0209 */
[C---:B------:R-:W-:Y:S01]  /*0ae0*/  VIADD R7, R90.reuse, 0xffffffec ;  /* 0xffffffec5a077836 */ /* 0x040fe20000000000 */
[C---:B------:R-:W-:Y:S01]  /*0af0*/  ISETP.GT.U32.AND P3, PT, R11.reuse, R6, PT ;  /* 0x000000060b00720c */ /* 0x040fe20003f64070 */
[C---:B------:R-:W-:Y:S01]  /*0b00*/  VIADD R10, R90.reuse, 0xffffffe7 ;  /* 0xffffffe75a0a7836 */ /* 0x040fe20000000000 */
[----:B------:R-:W-:Y:S01]  /*0b10*/  ISETP.GT.U32.AND P2, PT, R11, R4, PT ;  /* 0x000000040b00720c */ /* 0x000fe20003f44070 */
[----:B------:R-:W-:Y:S02]  /*0b20*/  VIADD R8, R90, 0xffffffe1 ;  /* 0xffffffe15a087836 */ /* 0x000fe40000000000 */
[----:B------:R-:W-:Y:S01]  /*0b30*/  @!P0 IMAD.IADD R0, R0, 0x1, -R11 ;  /* 0x0000000100008824 */ /* 0x000fe200078e0a0b */
[----:B------:R-:W-:-:S03]  /*0b40*/  ISETP.GE.AND P0, PT, R17, RZ, PT ;  /* 0x000000ff1100720c */ /* 0x000fc60003f06270 */
[----:B------:R-:W-:Y:S01]  /*0b50*/  @!P1 IMAD.IADD R2, R2, 0x1, -R11 ;  /* 0x0000000102029824 */ /* 0x000fe200078e0a0b */
[----:B------:R-:W-:-:S03]  /*0b60*/  ISETP.GT.U32.AND P1, PT, R11, R0, PT ;  /* 0x000000000b00720c */ /* 0x000fc60003f24070 */
[--C-:B------:R-:W-:Y:S01]  /*0b70*/  @!P3 IMAD.IADD R6, R6, 0x1, -R11.reuse ;  /* 0x000000010606b824 */ /* 0x100fe200078e0a0b */
[C---:B------:R-:W-:Y:S01]  /*0b80*/  ISETP.GT.U32.AND P6, PT, R11.reuse, R2, PT ;  /* 0x000000020b00720c */ /* 0x040fe20003fc4070 */
[--C-:B------:R-:W-:Y:S01]  /*0b90*/  @!P2 IMAD.IADD R4, R4, 0x1, -R11.reuse ;  /* 0x000000010404a824 */ /* 0x100fe200078e0a0b */
[----:B------:R-:W-:Y:S02]  /*0ba0*/  ISETP.GE.AND P2, PT, R16, RZ, PT ;  /* 0x000000ff1000720c */ /* 0x000fe40003f46270 */
[C---:B------:R-:W-:Y:S02]  /*0bb0*/  ISETP.GT.U32.AND P4, PT, R11.reuse, R6, PT ;  /* 0x000000060b00720c */ /* 0x040fe40003f84070 */
[----:B------:R-:W-:Y:S02]  /*0bc0*/  ISETP.GT.U32.AND P5, PT, R11, R4, PT ;  /* 0x000000040b00720c */ /* 0x000fe40003fa4070 */
[----:B------:R-:W-:Y:S01]  /*0bd0*/  ISETP.NE.U32.AND P3, PT, R5, RZ, PT ;  /* 0x000000ff0500720c */ /* 0x000fe20003f65070 */
[----:B------:R-:W-:Y:S01]  /*0be0*/  @!P1 IMAD.IADD R0, R0, 0x1, -R11 ;  /* 0x0000000100009824 */ /* 0x000fe200078e0a0b */
[----:B------:R-:W-:Y:S01]  /*0bf0*/  ISETP.GE.AND P1, PT, R15, RZ, PT ;  /* 0x000000ff0f00720c */ /* 0x000fe20003f26270 */
[----:B------:R-:W-:-:S02]  /*0c00*/  VIADD R5, R90, 0xffffffff ;  /* 0xffffffff5a057836 */ /* 0x000fc40000000000 */
[--C-:B------:R-:W-:Y:S01]  /*0c10*/  @!P6 IMAD.IADD R2, R2, 0x1, -R11.reuse ;  /* 0x000000010202e824 */ /* 0x100fe200078e0a0b */
[----:B------:R-:W-:Y:S01]  /*0c20*/  ISETP.GE.AND P6, PT, R14, RZ, PT ;  /* 0x000000ff0e00720c */ /* 0x000fe20003fc6270 */
[----:B------:R-:W-:Y:S02]  /*0c30*/  @!P0 IMAD.MOV R0, RZ, RZ, -R0 ;  /* 0x000000ffff008224 */ /* 0x000fe400078e0a00 */
[--C-:B------:R-:W-:Y:S01]  /*0c40*/  @!P4 IMAD.IADD R6, R6, 0x1, -R11.reuse ;  /* 0x000000010606c824 */ /* 0x100fe200078e0a0b */
[----:B------:R-:W-:Y:S01]  /*0c50*/  ISETP.NE.AND P4, PT, R34, RZ, PT ;  /* 0x000000ff2200720c */ /* 0x000fe20003f85270 */
[----:B------:R-:W-:Y:S02]  /*0c60*/  @!P5 IMAD.IADD R4, R4, 0x1, -R11 ;  /* 0x000000010404d824 */ /* 0x000fe400078e0a0b */
[----:B------:R-:W-:Y:S01]  /*0c70*/  @!P2 IMAD.MOV R2, RZ, RZ, -R2 ;  /* 0x000000ffff02a224 */ /* 0x000fe200078e0a02 */
[----:B------:R-:W-:Y:S01]  /*0c80*/  SEL R0, R3, R0, !P4 ;  /* 0x0000000003007207 */ /* 0x000fe20006000000 */
[----:B------:R-:W-:-:S02]  /*0c90*/  @!P1 IMAD.MOV R4, RZ, RZ, -R4 ;  /* 0x000000ffff049224 */ /* 0x000fc400078e0a04 */
[----:B------:R-:W-:Y:S01]  /*0ca0*/  VIADD R11, R90, 0xfffffffe ;  /* 0xfffffffe5a0b7836 */ /* 0x000fe20000000000 */
[C---:B------:R-:W-:Y:S01]  /*0cb0*/  SEL R2, R3.reuse, R2, !P4 ;  /* 0x0000000203027207 */ /* 0x040fe20006000000 */
[----:B------:R-:W-:Y:S01]  /*0cc0*/  @!P6 IMAD.MOV R6, RZ, RZ, -R6 ;  /* 0x000000ffff06e224 */ /* 0x000fe200078e0a06 */
[----:B------:R-:W-:Y:S01]  /*0cd0*/  SEL R4, R3, R4, !P4 ;  /* 0x0000000403047207 */ /* 0x000fe20006000000 */
[-C--:B------:R-:W-:Y:S01]  /*0ce0*/  IMAD R0, R0, R91.reuse, RZ ;  /* 0x0000005b00007224 */ /* 0x080fe200078e02ff */
[----:B------:R-:W-:Y:S01]  /*0cf0*/  ISETP.GE.U32.AND P6, PT, R5, 0x7fffffe0, PT ;  /* 0x7fffffe00500780c */ /* 0x000fe20003fc6070 */
[-C--:B------:R-:W-:Y:S01]  /*0d00*/  IMAD R2, R2, R91.reuse, RZ ;  /* 0x0000005b02027224 */ /* 0x080fe200078e02ff */
[----:B------:R-:W-:Y:S01]  /*0d10*/  SEL R6, R3, R6, !P4 ;  /* 0x0000000603067207 */ /* 0x000fe20006000000 */
[----:B------:R-:W-:Y:S01]  /*0d20*/  VIADD R3, R90, 0xfffffff7 ;  /* 0xfffffff75a037836 */ /* 0x000fe20000000000 */
[----:B----4-:R-:W-:Y:S01]  /*0d30*/  LEA R16, P1, R0, UR12, 0x1 ;  /* 0x0000000c00107c11 */ /* 0x010fe2000f8208ff */
[----:B------:R-:W-:Y:S01]  /*0d40*/  VIADD R5, R90, 0xffffffed ;  /* 0xffffffed5a057836 */ /* 0x000fe20000000000 */
[----:B------:R-:W-:Y:S01]  /*0d50*/  LEA R18, P2, R2, UR12, 0x1 ;  /* 0x0000000c02127c11 */ /* 0x000fe2000f8408ff */
[----:B0-----:R-:W-:Y:S01]  /*0d60*/  VIADD R14, R90, 0xffffffe3 ;  /* 0xffffffe35a0e7836 */ /* 0x001fe20000000000 */
[----:B------:R-:W-:Y:S01]  /*0d70*/  ISETP.GE.U32.AND P0, PT, R3, 0x7fffffd8, PT ;  /* 0x7fffffd80300780c */ /* 0x000fe20003f06070 */
[-C--:B------:R-:W-:Y:S01]  /*0d80*/  IMAD R3, R4, R91.reuse, RZ ;  /* 0x0000005b04037224 */ /* 0x080fe200078e02ff */
[----:B------:R-:W-:Y:S01]  /*0d90*/  LEA.HI.X.SX32 R19, R0, UR13, 0x1, P1 ;  /* 0x0000000d00137c11 */ /* 0x000fe200088f0eff */
[----:B------:R-:W-:Y:S01]  /*0da0*/  IMAD R91, R6, R91, RZ ;  /* 0x0000005b065b7224 */ /* 0x000fe200078e02ff */
[----:B------:R-:W-:Y:S01]  /*0db0*/  LEA.HI.X.SX32 R21, R2, UR13, 0x1, P2 ;  /* 0x0000000d02157c11 */ /* 0x000fe200090f0eff */
[C---:B------:R-:W-:Y:S01]  /*0dc0*/  VIADD R0, R90.reuse, 0xffffffef ;  /* 0xffffffef5a007836 */ /* 0x040fe20000000000 */
[----:B------:R-:W-:Y:S01]  /*0dd0*/  LEA R20, P1, R3, UR12, 0x1 ;  /* 0x0000000c03147c11 */ /* 0x000fe2000f8208ff */
[----:B------:R-:W-:Y:S01]  /*0de0*/  VIADD R4, R90, 0xffffffee ;  /* 0xffffffee5a047836 */ /* 0x000fe20000000000 */
[----:B------:R-:W-:-:S02]  /*0df0*/  LEA R22, P2, R91, UR12, 0x1 ;  /* 0x0000000c5b167c11 */ /* 0x000fc4000f8408ff */
[----:B------:R-:W-:Y:S01]  /*0e00*/  LEA.HI.X.SX32 R23, R3, UR13, 0x1, P1 ;  /* 0x0000000d03177c11 */ /* 0x000fe200088f0eff */
[C---:B------:R-:W-:Y:S01]  /*0e10*/  VIADD R3, R90.reuse, 0xffffffe8 ;  /* 0xffffffe85a037836 */ /* 0x040fe20000000000 */
[----:B------:R-:W-:Y:S01]  /*0e20*/  ISETP.GE.U32.AND P4, PT, R7, 0x7fffffcd, PT ;  /* 0x7fffffcd0700780c */ /* 0x000fe20003f86070 */
[----:B------:R-:W-:Y:S01]  /*0e30*/  VIADD R7, R90, 0xffffffe4 ;  /* 0xffffffe45a077836 */ /* 0x000fe20000000000 */
[----:B------:R-:W-:Y:S02]  /*0e40*/  LEA.HI.X.SX32 R91, R91, UR13, 0x1, P2 ;  /* 0x0000000d5b5b7c11 */ /* 0x000fe400090f0eff */
[----:B------:R-:W-:Y:S01]  /*0e50*/  ISETP.GE.U32.AND P2, PT, R0, 0x7fffffd0, PT ;  /* 0x7fffffd00000780c */ /* 0x000fe20003f46070 */
[----:B------:R-:W-:Y:S01]  /*0e60*/  VIADD R0, R90, 0xffffffe9 ;  /* 0xffffffe95a007836 */ /* 0x000fe20000000000 */
[----:B------:R-:W-:Y:S02]  /*0e70*/  ISETP.GE.U32.AND P5, PT, R5, 0x7fffffce, PT ;  /* 0x7fffffce0500780c */ /* 0x000fe40003fa6070 */
[----:B------:R-:W-:-:S02]  /*0e80*/  SEL R2, RZ, 0x1, P4 ;  /* 0x00000001ff027807 */ /* 0x000fc40002000000 */
[----:B------:R-:W-:Y:S01]  /*0e90*/  ISETP.GE.U32.AND P4, PT, R3, 0x7fffffc9, PT ;  /* 0x7fffffc90300780c */ /* 0x000fe20003f86070 */
[----:B------:R-:W-:Y:S01]  /*0ea0*/  VIADD R3, R90, 0xffffffea ;  /* 0xffffffea5a037836 */ /* 0x000fe20000000000 */
[----:B------:R-:W-:Y:S01]  /*0eb0*/  ISETP.GE.U32.AND P1, PT, R4, 0x7fffffcf, PT ;  /* 0x7fffffcf0400780c */ /* 0x000fe20003f26070 */
[----:B------:R-:W-:Y:S01]  /*0ec0*/  VIADD R4, R90, 0xffffffeb ;  /* 0xffffffeb5a047836 */ /* 0x000fe20000000000 */
[----:B------:R-:W-:Y:S02]  /*0ed0*/  SEL R5, RZ, 0x1fffe, P5 ;  /* 0x0001fffeff057807 */ /* 0x000fe40002800000 */
[----:B------:R-:W-:Y:S02]  /*0ee0*/  ISETP.GE.U32.AND P5, PT, R0, 0x7fffffca, PT ;  /* 0x7fffffca0000780c */ /* 0x000fe40003fa6070 */
[----:B------:R-:W-:Y:S02]  /*0ef0*/  SEL R0, RZ, 0x4, P1 ;  /* 0x00000004ff007807 */ /* 0x000fe40000800000 */
[----:B------:R-:W-:-:S02]  /*0f00*/  ISETP.GE.U32.AND P1, PT, R3, 0x7fffffcb, PT ;  /* 0x7fffffcb0300780c */ /* 0x000fc40003f26070 */
[----:B------:R-:W-:Y:S02]  /*0f10*/  SEL R3, RZ, 0x7fff8, P2 ;  /* 0x0007fff8ff037807 */ /* 0x000fe40001000000 */
[----:B------:R-:W-:Y:S01]  /*0f20*/  ISETP.GE.U32.AND P2, PT, R4, 0x7fffffcc, PT ;  /* 0x7fffffcc0400780c */ /* 0x000fe20003f46070 */
[C---:B------:R-:W-:Y:S01]  /*0f30*/  VIADD R4, R90.reuse, 0xffffffe5 ;  /* 0xffffffe55a047836 */ /* 0x040fe20000000000 */
[----:B------:R-:W-:Y:S02]  /*0f40*/  SEL R6, RZ, 0x1, P4 ;  /* 0x00000001ff067807 */ /* 0x000fe40002000000 */
[----:B------:R-:W-:Y:S01]  /*0f50*/  ISETP.GE.U32.AND P4, PT, R7, 0x7fffffc5, PT ;  /* 0x7fffffc50700780c */ /* 0x000fe20003f86070 */
[----:B------:R-:W-:Y:S01]  /*0f60*/  VIADD R7, R90, 0xffffffe6 ;  /* 0xffffffe65a077836 */ /* 0x000fe20000000000 */
[----:B------:R-:W-:Y:S02]  /*0f70*/  SEL R9, RZ, 0x1fffe, P5 ;  /* 0x0001fffeff097807 */ /* 0x000fe40002800000 */
[----:B------:R-:W-:-:S02]  /*0f80*/  ISETP.GE.U32.AND P5, PT, R4, 0x7fffffc6, PT ;  /* 0x7fffffc60400780c */ /* 0x000fc40003fa6070 */
[----:B------:R-:W-:Y:S02]  /*0f90*/  SEL R4, RZ, 0x4, P1 ;  /* 0x00000004ff047807 */ /* 0x000fe40000800000 */
[----:B------:R-:W-:Y:S02]  /*0fa0*/  ISETP.GE.U32.AND P1, PT, R7, 0x7fffffc7, PT ;  /* 0x7fffffc70700780c */ /* 0x000fe40003f26070 */
[----:B------:R-:W-:Y:S02]  /*0fb0*/  SEL R7, RZ, 0x7fff8, P2 ;  /* 0x0007fff8ff077807 */ /* 0x000fe40001000000 */
[----:B------:R-:W-:Y:S02]  /*0fc0*/  SEL R13, RZ, 0x1fffe, P5 ;  /* 0x0001fffeff0d7807 */ /* 0x000fe40002800000 */
[----:B------:R-:W-:Y:S02]  /*0fd0*/  ISETP.GE.U32.AND P2, PT, R10, 0x7fffffc8, PT ;  /* 0x7fffffc80a00780c */ /* 0x000fe40003f46070 */
[----:B------:R-:W-:Y:S01]  /*0fe0*/  ISETP.GE.U32.AND P5, PT, R12, 0x7fffffc3, PT ;  /* 0x7fffffc30c00780c */ /* 0x000fe20003fa6070 */
[----:B------:R-:W-:Y:S01]  /*0ff0*/  VIADD R12, R90, 0xfffffff6 ;  /* 0xfffffff65a0c7836 */ /* 0x000fe20000000000 */
[----:B------:R-:W-:-:S02]  /*1000*/  SEL R10, RZ, 0x1, P4 ;  /* 0x00000001ff0a7807 */ /* 0x000fc40002000000 */
[----:B------:R-:W-:Y:S02]  /*1010*/  ISETP.GE.U32.AND P4, PT, R8, 0x7fffffc2, PT ;  /* 0x7fffffc20800780c */ /* 0x000fe40003f86070 */
[----:B------:R-:W-:Y:S02]  /*1020*/  SEL R8, RZ, 0x4, P1 ;  /* 0x00000004ff087807 */ /* 0x000fe40000800000 */
[----:B------:R-:W-:Y:S02]  /*1030*/  ISETP.GE.U32.AND P1, PT, R11, 0x7fffffdf, PT ;  /* 0x7fffffdf0b00780c */ /* 0x000fe40003f26070 */
[----:B------:R-:W-:Y:S02]  /*1040*/  SEL R11, RZ, 0x7fff8, P2 ;  /* 0x0007fff8ff0b7807 */ /* 0x000fe40001000000 */
[----:B------:R-:W-:Y:S02]  /*1050*/  ISETP.GE.U32.AND P2, PT, R12, 0x7fffffd7, PT ;  /* 0x7fffffd70c00780c */ /* 0x000fe40003f46070 */
[----:B------:R-:W-:-:S02]  /*1060*/  SEL R17, RZ, 0x1fffe, P4 ;  /* 0x0001fffeff117807 */ /* 0x000fc40002000000 */
[----:B------:R-:W-:Y:S02]  /*1070*/  SEL R12, RZ, 0x4, P5 ;  /* 0x00000004ff0c7807 */ /* 0x000fe40002800000 */
[----:B------:R-:W-:Y:S02]  /*1080*/  ISETP.GE.U32.AND P4, PT, R92, 0x7fffffc1, PT ;  /* 0x7fffffc15c00780c */ /* 0x000fe40003f86070 */
[----:B------:R-:W-:Y:S02]  /*1090*/  ISETP.GE.U32.AND P5, PT, R14, 0x7fffffc4, PT ;  /* 0x7fffffc40e00780c */ /* 0x000fe40003fa6070 */
[----:B------:R-:W-:Y:S02]  /*10a0*/  SEL R14, RZ, 0x1, P4 ;  /* 0x00000001ff0e7807 */ /* 0x000fe40002000000 */
[----:B------:R-:W-:Y:S01]  /*10b0*/  SEL R15, RZ, 0x7fff8, P5 ;  /* 0x0007fff8ff0f7807 */ /* 0x000fe20002800000 */
[----:B------:R-:W-:Y:S08]  /*10c0*/  BRA.U UP0, `(.L_x_5) ;  /* 0x0000000100187547 */ /* 0x000ff0000b800000 */
[----:B------:R-:W-:Y:S01]  /*10d0*/  ELECT P5, URZ, PT ;  /* 0x0000000000ff782f */ /* 0x000fe200038a0000 */
[----:B------:R-:W-:Y:S01]  /*10e0*/  IMAD.MOV.U32 R24, RZ, RZ, 0x1 ;  /* 0x00000001ff187424 */ /* 0x000fe200078e00ff */
[----:B------:R-:W-:Y:S01]  /*10f0*/  UMOV UR5, 0x40 ;  /* 0x0000004000057882 */ /* 0x000fe20000000000 */
[----:B------:R-:W-:Y:S01]  /*1100*/  UVIRTCOUNT.DEALLOC.SMPOOL 0x80 ;  /* 0x000000800000784c */ /* 0x000fe20000000000 */
[----:B------:R-:W-:-:S09]  /*1110*/  ULEA UR5, UR4, UR5, 0x18 ;  /* 0x0000000504057291 */ /* 0x000fd2000f8ec0ff */
[----:B------:R0:W-:Y:S03]  /*1120*/  @P5 STS.U8 [UR5], R24 ;  /* 0x00000018ff005988 */ /* 0x0001e60008000005 */
.L_x_5:
[----:B------:R-:W-:Y:S01]  /*1130*/  USHF.L.U32 UR4, UR6, 0x15, URZ ;  /* 0x0000001506047899 */ /* 0x000fe200080006ff */
[----:B------:R-:W-:Y:S01]  /*1140*/  IMAD.IADD R6, R6, 0x1, R9 ;  /* 0x0000000106067824 */ /* 0x000fe200078e0209 */
[----:B------:R-:W-:Y:S01]  /*1150*/  VOTEU.ALL UP1, P3 ;  /* 0x0000000000ff7886 */ /* 0x000fe20001820000 */
[----:B------:R-:W-:Y:S01]  /*1160*/  UMOV UR5, 0x1 ;  /* 0x0000000100057882 */ /* 0x000fe20000000000 */
[----:B------:R-:W-:Y:S01]  /*1170*/  ULOP3.LUT UR4, UR4, 0x600000, URZ, 0xc0, !UPT ;  /* 0x0060000004047892 */ /* 0x000fe2000f8ec0ff */
[----:B------:R-:W-:Y:S01]  /*1180*/  IMAD.IADD R14, R14, 0x1, R17 ;  /* 0x000000010e0e7824 */ /* 0x000fe200078e0211 */
[----:B------:R-:W-:Y:S02]  /*1190*/  UIADD3 UR11, UPT, UPT, UR9, 0x10800, URZ ;  /* 0x00010800090b7890 */ /* 0x000fe4000fffe0ff */
[----:B------:R-:W-:-:S04]  /*11a0*/  @!UP1 UIADD3 UR12, UPT, UPT, -UR5, 0x100000, URZ ;  /* 0x00100000050c9890 */ /* 0x000fc8000fffe1ff */
[----:B------:R-:W-:Y:S02]  /*11b0*/  @!UP1 USHF.L.U32 UR13, UR12, 0xb, URZ ;  /* 0x0000000b0c0d9899 */ /* 0x000fe400080006ff */
[----:B------:R-:W-:Y:S02]  /*11c0*/  @!UP1 USHF.L.U32 UR12, UR12, 0x1, URZ ;  /* 0x000000010c0c9899 */ /* 0x000fe400080006ff */
[----:B------:R-:W-:Y:S01]  /*11d0*/  UIADD3 UR10, UPT, UPT, UR8, UR4, URZ ;  /* 0x00000004080a7290 */ /* 0x000fe2000fffe0ff */
[----:B------:R-:W-:Y:S01]  /*11e0*/  IMAD.IADD R2, R2, 0x1, R5 ;  /* 0x0000000102027824 */ /* 0x000fe200078e0205 */
[----:B------:R-:W-:Y:S01]  /*11f0*/  VOTEU.ALL UP2, P3 ;  /* 0x0000000000ff7886 */ /* 0x000fe20001840000 */
[----:B------:R-:W-:Y:S01]  /*1200*/  IMAD.IADD R10, R10, 0x1, R13 ;  /* 0x000000010a0a7824 */ /* 0x000fe200078e020d */
[----:B------:R-:W-:Y:S01]  /*1210*/  LOP3.LUT R6, R6, 0x3, RZ, 0xc0, !PT ;  /* 0x0000000306067812 */ /* 0x000fe200078ec0ff */
[----:B------:R-:W1:Y:S01]  /*1220*/  LDC.64 R82, c[0x0][0x3a8] ;  /* 0x0000ea00ff527b82 */ /* 0x000e620000000a00 */
[----:B------:R-:W-:Y:S01]  /*1230*/  LOP3.LUT R14, R14, 0x3, RZ, 0xc0, !PT ;  /* 0x000000030e0e7812 */ /* 0x000fe200078ec0ff */
[----:B------:R-:W-:Y:S01]  /*1240*/  IMAD.MOV.U32 R9, RZ, RZ, R91 ;  /* 0x000000ffff097224 */ /* 0x000fe200078e005b */
[----:B------:R-:W-:Y:S01]  /*1250*/  LOP3.LUT R2, R2, 0x3, RZ, 0xc0, !PT ;  /* 0x0000000302027812 */ /* 0x000fe200078ec0ff */
[----:B------:R-:W-:Y:S01]  /*1260*/  STTM.x64 tmem[UR10], RZ ;  /* 0x000000ff000079ed */ /* 0x000fe2000834000a */
[----:B------:R-:W2:Y:S03]  /*1270*/  FENCE.VIEW.ASYNC.T ;  /* 0x00000000000073c6 */ /* 0x000ea60000000200 */
[----:B--2---:R-:W-:Y:S01]  /*1280*/  BAR.SYNC.DEFER_BLOCKING 0x0 ;  /* 0x0000000000007b1d */ /* 0x004fe20000010000 */
[----:B------:R-:W-:-:S02]  /*1290*/  LOP3.LUT R10, R10, 0x3, RZ, 0xc0, !PT ;  /* 0x000000030a0a7812 */ /* 0x000fc400078ec0ff */
[----:B------:R-:W-:Y:S01]  /*12a0*/  IADD3 R4, PT, PT, R6, R7, R4 ;  /* 0x0000000706047210 */ /* 0x000fe20007ffe004 */
[----:B------:R-:W-:Y:S01]  /*12b0*/  IMAD.MOV.U32 R6, RZ, RZ, R20 ;  /* 0x000000ffff067224 */ /* 0x000fe200078e0014 */
[----:B------:R-:W-:Y:S01]  /*12c0*/  IADD3 R12, PT, PT, R14, R15, R12 ;  /* 0x0000000f0e0c7210 */ /* 0x000fe20007ffe00c */
[----:B------:R-:W-:Y:S01]  /*12d0*/  IMAD.MOV.U32 R7, RZ, RZ, R23 ;  /* 0x000000ffff077224 */ /* 0x000fe200078e0017 */
[----:B------:R-:W-:Y:S01]  /*12e0*/  IADD3 R0, PT, PT, R2, R3, R0 ;  /* 0x0000000302007210 */ /* 0x000fe20007ffe000 */
[----:B------:R-:W-:Y:S01]  /*12f0*/  IMAD.SHL.U32 R3, R4, 0x100, RZ ;  /* 0x0000010004037824 */ /* 0x000fe200078e00ff */
[----:B------:R-:W-:Y:S01]  /*1300*/  IADD3 R8, PT, PT, R10, R11, R8 ;  /* 0x0000000b0a087210 */ /* 0x000fe20007ffe008 */
[----:B------:R-:W-:Y:S01]  /*1310*/  IMAD.MOV.U32 R2, RZ, RZ, R16 ;  /* 0x000000ffff027224 */ /* 0x000fe200078e0010 */
[----:B------:R-:W-:Y:S01]  /*1320*/  LOP3.LUT R5, R12, 0xf, RZ, 0xc0, !PT ;  /* 0x0000000f0c057812 */ /* 0x000fe200078ec0ff */
[----:B------:R-:W-:Y:S01]  /*1330*/  IMAD.MOV.U32 R4, RZ, RZ, R18 ;  /* 0x000000ffff047224 */ /* 0x000fe200078e0012 */
[----:B------:R-:W-:Y:S01]  /*1340*/  LOP3.LUT R3, R3, 0xf00, RZ, 0xe2, !PT ;  /* 0x00000f0003037812 */ /* 0x000fe200078ee2ff */
[----:B------:R-:W-:Y:S01]  /*1350*/  STL [R1+0x49c], R92 ;  /* 0x00049c5c01007387 */ /* 0x000fe20000100800 */
[----:B------:R-:W-:Y:S01]  /*1360*/  PRMT R55, RZ, 0x7610, R55 ;  /* 0x00007610ff377816 */ /* 0x000fe20000000037 */
[----:B------:R-:W-:Y:S01]  /*1370*/  IMAD R5, R8, 0x10, R5 ;  /* 0x0000001008057824 */ /* 0x000fe200078e0205 */
[----:B------:R-:W-:Y:S01]  /*1380*/  PRMT R54, RZ, 0x7610, R54 ;  /* 0x00007610ff367816 */ /* 0x000fe20000000036 */
[----:B------:R-:W-:Y:S01]  /*1390*/  IMAD R0, R0, 0x1000, R3 ;  /* 0x0000100000007824 */ /* 0x000fe200078e0203 */
[----:B------:R-:W-:Y:S01]  /*13a0*/  PRMT R53, RZ, 0x7610, R53 ;  /* 0x00007610ff357816 */ /* 0x000fe20000000035 */
[----:B------:R-:W-:Y:S01]  /*13b0*/  IMAD.MOV.U32 R3, RZ, RZ, R19 ;  /* 0x000000ffff037224 */ /* 0x000fe200078e0013 */
[----:B------:R-:W-:-:S02]  /*13c0*/  LOP3.LUT R5, R5, 0xff, RZ, 0xc0, !PT ;  /* 0x000000ff05057812 */ /* 0x000fc400078ec0ff */
[----:B------:R-:W-:Y:S01]  /*13d0*/  PRMT R56, RZ, 0x7610, R56 ;  /* 0x00007610ff387816 */ /* 0x000fe20000000038 */
[----:B------:R-:W2:Y:S02]  /*13e0*/  FENCE.VIEW.ASYNC.S ;  /* 0x00000000000073c6 */ /* 0x000ea40000000000 */
[----:B--2---:R-:W2:Y:S02]  /*13f0*/  @!UP2 SYNCS.EXCH.64 URZ, [UR11], UR12 ;  /* 0x0000000c0bffa5b2 */ /* 0x004ea40008000100 */
[----:B--2---:R-:W-:Y:S01]  /*1400*/  BAR.SYNC.DEFER_BLOCKING 0x0 ;  /* 0x0000000000007b1d */ /* 0x004fe20000010000 */
[----:B------:R-:W-:Y:S01]  /*1410*/  IMAD.IADD R0, R0, 0x1, R5 ;  /* 0x0000000100007824 */ /* 0x000fe200078e0205 */
[----:B------:R-:W-:Y:S01]  /*1420*/  ISETP.GE.U32.AND P5, PT, R25, 0x7fffffde, PT ;  /* 0x7fffffde1900780c */ /* 0x000fe20003fa6070 */
[----:B------:R-:W-:Y:S02]  /*1430*/  IMAD.MOV.U32 R5, RZ, RZ, R21 ;  /* 0x000000ffff057224 */ /* 0x000fe400078e0015 */
[----:B-1----:R-:W-:Y:S01]  /*1440*/  IMAD.SHL.U32 R11, R82, 0x8, RZ ;  /* 0x00000008520b7824 */ /* 0x002fe200078e00ff */
[----:B------:R-:W-:Y:S01]  /*1450*/  PRMT R52, RZ, 0x7610, R52 ;  /* 0x00007610ff347816 */ /* 0x000fe20000000034 */
[----:B------:R-:W-:Y:S01]  /*1460*/  IMAD.MOV.U32 R8, RZ, RZ, R22 ;  /* 0x000000ffff087224 */ /* 0x000fe200078e0016 */
[----:B------:R-:W-:Y:S01]  /*1470*/  PRMT R51, RZ, 0x7610, R51 ;  /* 0x00007610ff337816 */ /* 0x000fe20000000033 */
[C---:B------:R-:W-:Y:S01]  /*1480*/  IMAD.WIDE R46, R11.reuse, 0x2, R2 ;  /* 0x000000020b2e7825 */ /* 0x040fe200078e0202 */
[----:B------:R-:W-:Y:S01]  /*1490*/  PRMT R50, RZ, 0x7610, R50 ;  /* 0x00007610ff327816 */ /* 0x000fe20000000032 */
[----:B------:R-:W-:Y:S01]  /*14a0*/  STL [R1+0x4c0], R83 ;  /* 0x0004c05301007387 */ /* 0x000fe20000100800 */
[----:B------:R-:W-:Y:S01]  /*14b0*/  LOP3.LUT R58, R0, 0xffff, RZ, 0xc0, !PT ;  /* 0x0000ffff003a7812 */ /* 0x000fe200078ec0ff */
[----:B------:R-:W-:-:S03]  /*14c0*/  IMAD.WIDE R44, R11, 0x2, R4 ;  /* 0x000000020b2c7825 */ /* 0x000fc600078e0204 */
[----:B------:R-:W-:Y:S01]  /*14d0*/  SHF.R.U32.HI R0, RZ, 0xf, R58 ;  /* 0x0000000fff007819 */ /* 0x000fe2000001163a */
[C---:B------:R-:W-:Y:S01]  /*14e0*/  IMAD.WIDE R42, R11.reuse, 0x2, R6 ;  /* 0x000000020b2a7825 */ /* 0x040fe200078e0206 */
[----:B------:R-:W2:Y:S04]  /*14f0*/  @!P6 LDG.E.U16 R55, desc[UR22][R4.64] ;  /* 0x000000160437e981 */ /* 0x000ea8000c1e1500 */
[----:B------:R-:W2:Y:S04]  /*1500*/  @!P6 LDG.E.U16 R54, desc[UR22][R6.64] ;  /* 0x000000160636e981 */ /* 0x000ea8000c1e1500 */
[----:B------:R-:W3:Y:S04]  /*1510*/  @!P6 LDG.E.U16 R53, desc[UR22][R8.64] ;  /* 0x000000160835e981 */ /* 0x000ee8000c1e1500 */
[----:B------:R-:W3:Y:S04]  /*1520*/  @!P0 LDG.E.U16 R52, desc[UR22][R46.64] ;  /* 0x000000162e348981 */ /* 0x000ee8000c1e1500 */
[----:B------:R-:W4:Y:S04]  /*1530*/  @!P0 LDG.E.U16 R51, desc[UR22][R44.64] ;  /* 0x000000162c338981 */ /* 0x000f28000c1e1500 */
[----:B------:R-:W4:Y:S01]  /*1540*/  @!P0 LDG.E.U16 R50, desc[UR22][R42.64] ;  /* 0x000000162a328981 */ /* 0x000f22000c1e1500 */
[----:B------:R-:W-:-:S03]  /*1550*/  IMAD.WIDE R38, R11, 0x2, R8 ;  /* 0x000000020b267825 */ /* 0x000fc600078e0208 */
[----:B------:R-:W4:Y:S01]  /*1560*/  @!P6 LDG.E.U16 R56, desc[UR22][R2.64] ;  /* 0x000000160238e981 */ /* 0x000f22000c1e1500 */
[----:B------:R-:W-:Y:S01]  /*1570*/  LOP3.LUT P6, RZ, R0, 0x1, RZ, 0xc0, !PT ;  /* 0x0000000100ff7812 */ /* 0x000fe200078cc0ff */
[----:B------:R-:W-:Y:S01]  /*1580*/  IMAD.SHL.U32 R11, R82, 0x10, RZ ;  /* 0x00000010520b7824 */ /* 0x000fe200078e00ff */
[----:B------:R-:W-:-:S03]  /*1590*/  PRMT R60, RZ, 0x7610, R60 ;  /* 0x00007610ff3c7816 */ /* 0x000fc6000000003c */
[----:B------:R-:W-:-:S04]  /*15a0*/  IMAD.WIDE R22, R11, 0x2, R2 ;  /* 0x000000020b167825 */ /* 0x000fc800078e0202 */
[----:B------:R-:W-:Y:S01]  /*15b0*/  IMAD.WIDE R16, R11, 0x2, R4 ;  /* 0x000000020b107825 */ /* 0x000fe200078e0204 */
[----:B------:R-:W-:-:S03]  /*15c0*/  PRMT R57, RZ, 0x7610, R57 ;  /* 0x00007610ff397816 */ /* 0x000fc60000000039 */
[C---:B------:R-:W-:Y:S01]  /*15d0*/  IMAD.WIDE R14, R11.reuse, 0x2, R6 ;  /* 0x000000020b0e7825 */ /* 0x040fe200078e0206 */
[----:B------:R1:W4:Y:S01]  /*15e0*/  @P6 LDG.E.U16 R60, desc[UR22][R16.64] ;  /* 0x00000016103c6981 */ /* 0x000322000c1e1500 */
[----:B------:R-:W-:Y:S02]  /*15f0*/  PRMT R59, RZ, 0x7610, R59 ;  /* 0x00007610ff3b7816 */ /* 0x000fe4000000003b */
[----:B------:R-:W-:Y:S01]  /*1600*/  IMAD.WIDE R12, R11, 0x2, R8 ;  /* 0x000000020b0c7825 */ /* 0x000fe200078e0208 */
[----:B------:R-:W-:Y:S02]  /*1610*/  PRMT R62, RZ, 0x7610, R62 ;  /* 0x00007610ff3e7816 */ /* 0x000fe4000000003e */
[----:B------:R-:W-:Y:S01]  /*1620*/  PRMT R61, RZ, 0x7610, R61 ;  /* 0x00007610ff3d7816 */ /* 0x000fe2000000003d */
[----:B------:R0:W4:Y:S04]  /*1630*/  @P6 LDG.E.U16 R59, desc[UR22][R14.64] ;  /* 0x000000160e3b6981 */ /* 0x000128000c1e1500 */
[----:B------:R0:W4:Y:S01]  /*1640*/  @P6 LDG.E.U16 R57, desc[UR22][R12.64] ;  /* 0x000000160c396981 */ /* 0x000122000c1e1500 */
[----:B------:R-:W-:-:S02]  /*1650*/  PRMT R69, RZ, 0x7610, R69 ;  /* 0x00007610ff457816 */ /* 0x000fc40000000045 */
[----:B------:R-:W-:Y:S01]  /*1660*/  PRMT R70, RZ, 0x7610, R70 ;  /* 0x00007610ff467816 */ /* 0x000fe20000000046 */
[----:B------:R0:W4:Y:S01]  /*1670*/  @!P0 LDG.E.U16 R62, desc[UR22][R38.64] ;  /* 0x00000016263e8981 */ /* 0x000122000c1e1500 */
[----:B------:R-:W-:Y:S01]  /*1680*/  PRMT R67, RZ, 0x7610, R67 ;  /* 0x00007610ff437816 */ /* 0x000fe20000000043 */
[----:B------:R-:W-:Y:S01]  /*1690*/  IMAD R19, R82, 0x9, RZ ;  /* 0x0000000952137824 */ /* 0x000fe200078e02ff */
[----:B------:R-:W-:Y:S01]  /*16a0*/  PRMT R68, RZ, 0x7610, R68 ;  /* 0x00007610ff447816 */ /* 0x000fe20000000044 */
[----:B------:R0:W4:Y:S01]  /*16b0*/  @P6 LDG.E.U16 R61, desc[UR22][R22.64] ;  /* 0x00000016163d6981 */ /* 0x000122000c1e1500 */
[----:B------:R-:W-:Y:S02]  /*16c0*/  PRMT R40, RZ, 0x7610, R40 ;  /* 0x00007610ff287816 */ /* 0x000fe40000000028 */
[----:B------:R-:W-:Y:S02]  /*16d0*/  PRMT R41, RZ, 0x7610, R41 ;  /* 0x00007610ff297816 */ /* 0x000fe40000000029 */
[----:B------:R-:W-:-:S02]  /*16e0*/  PRMT R20, RZ, 0x7610, R20 ;  /* 0x00007610ff147816 */ /* 0x000fc40000000014 */
[----:B------:R-:W-:Y:S01]  /*16f0*/  PRMT R21, RZ, 0x7610, R21 ;  /* 0x00007610ff157816 */ /* 0x000fe20000000015 */
[----:B--2---:R-:W-:Y:S04]  /*1700*/  STL.64 [R1+0x558], R54 ;  /* 0x0005583601007387 */ /* 0x004fe80000100a00 */
[----:B------:R-:W-:Y:S04]  /*1710*/  STL.64 [R1+0x1d8], R46 ;  /* 0x0001d82e01007387 */ /* 0x000fe80000100a00 */
[----:B------:R-:W-:Y:S04]  /*1720*/  STL.64 [R1+0x1d0], R44 ;  /* 0x0001d02c01007387 */ /* 0x000fe80000100a00 */
[----:B------:R-:W-:Y:S04]  /*1730*/  STL.64 [R1+0x1c8], R42 ;  /* 0x0001c82a01007387 */ /* 0x000fe80000100a00 */
[----:B---3--:R-:W-:Y:S04]  /*1740*/  STL.64 [R1+0x560], R52 ;  /* 0x0005603401007387 */ /* 0x008fe80000100a00 */
[----:B------:R-:W-:Y:S04]  /*1750*/  STL.64 [R1+0x1c0], R38 ;  /* 0x0001c02601007387 */ /* 0x000fe80000100a00 */
[----:B----4-:R-:W-:Y:S04]  /*1760*/  STL.64 [R1+0x568], R50 ;  /* 0x0005683201007387 */ /* 0x010fe80000100a00 */
[----:B------:R-:W-:Y:S04]  /*1770*/  STL.64 [R1+0xd8], R22 ;  /* 0x0000d81601007387 */ /* 0x000fe80000100a00 */
[----:B------:R1:W-:Y:S04]  /*1780*/  STL.64 [R1+0xd0], R16 ;  /* 0x0000d01001007387 */ /* 0x0003e80000100a00 */
[----:B------:R0:W-:Y:S01]  /*1790*/  STL.64 [R1+0xc8], R14 ;  /* 0x0000c80e01007387 */ /* 0x0001e20000100a00 */
[----:B-1----:R-:W-:-:S03]  /*17a0*/  IMAD R17, R82, 0x18, RZ ;  /* 0x0000001852117824 */ /* 0x002fc600078e02ff */
[----:B------:R1:W-:Y:S01]  /*17b0*/  STL.64 [R1+0xc0], R12 ;  /* 0x0000c00c01007387 */ /* 0x0003e20000100a00 */
[----:B------:R-:W-:-:S04]  /*17c0*/  IMAD.WIDE R10, R17, 0x2, R2 ;  /* 0x00000002110a7825 */ /* 0x000fc800078e0202 */
[C---:B0-----:R-:W-:Y:S01]  /*17d0*/  IMAD.WIDE R14, R17.reuse, 0x2, R6 ;  /* 0x00000002110e7825 */ /* 0x041fe200078e0206 */
[----:B------:R-:W-:Y:S03]  /*17e0*/  STL [R1+0x4a4], R10 ;  /* 0x0004a40a01007387 */ /* 0x000fe60000100800 */
[C---:B-1----:R-:W-:Y:S01]  /*17f0*/  IMAD.WIDE R12, R17.reuse, 0x2, R4 ;  /* 0x00000002110c7825 */ /* 0x042fe200078e0204 */
[----:B------:R-:W-:Y:S03]  /*1800*/  STL [R1+0x4a0], R11 ;  /* 0x0004a00b01007387 */ /* 0x000fe60000100800 */
[----:B------:R-:W-:Y:S01]  /*1810*/  IMAD.WIDE R16, R17, 0x2, R8 ;  /* 0x0000000211107825 */ /* 0x000fe200078e0208 */
[----:B------:R-:W-:Y:S03]  /*1820*/  STL [R1+0x4c4], R12 ;  /* 0x0004c40c01007387 */ /* 0x000fe60000100800 */
[C---:B------:R-:W-:Y:S01]  /*1830*/  IMAD.WIDE R44, R82.reuse, 0x2, R2 ;  /* 0x00000002522c7825 */ /* 0x040fe200078e0202 */
[----:B------:R-:W-:Y:S03]  /*1840*/  STL [R1+0x4a8], R13 ;  /* 0x0004a80d01007387 */ /* 0x000fe60000100800 */
[C---:B------:R-:W-:Y:S01]  /*1850*/  IMAD.WIDE R42, R82.reuse, 0x2, R4 ;  /* 0x00000002522a7825 */ /* 0x040fe200078e0204 */
[----:B------:R-:W-:Y:S03]  /*1860*/  STL.64 [R1+0x4b0], R14 ;  /* 0x0004b00e01007387 */ /* 0x000fe60000100a00 */
[C---:B------:R-:W-:Y:S01]  /*1870*/  IMAD.WIDE R38, R82.reuse, 0x2, R6 ;  /* 0x0000000252267825 */ /* 0x040fe200078e0206 */
[----:B------:R-:W-:Y:S03]  /*1880*/  STL.64 [R1+0x4b8], R16 ;  /* 0x0004b81001007387 */ /* 0x000fe60000100a00 */
[----:B------:R-:W-:Y:S01]  /*1890*/  IMAD.WIDE R22, R82, 0x2, R8 ;  /* 0x0000000252167825 */ /* 0x000fe200078e0208 */
[----:B------:R-:W-:Y:S04]  /*18a0*/  STL.64 [R1+0x2b8], R44 ;  /* 0x0002b82c01007387 */ /* 0x000fe80000100a00 */
[----:B------:R0:W-:Y:S04]  /*18b0*/  STL.64 [R1+0x2b0], R42 ;  /* 0x0002b02a01007387 */ /* 0x0001e80000100a00 */
[----:B------:R0:W2:Y:S04]  /*18c0*/  @!P1 LDG.E.U16 R69, desc[UR22][R42.64] ;  /* 0x000000162a459981 */ /* 0x0000a8000c1e1500 */
[----:B------:R1:W3:Y:S04]  /*18d0*/  @!P1 LDG.E.U16 R70, desc[UR22][R44.64] ;  /* 0x000000162c469981 */ /* 0x0002e8000c1e1500 */
[----:B------:R-:W-:Y:S01]  /*18e0*/  STL.64 [R1+0x2a8], R38 ;  /* 0x0002a82601007387 */ /* 0x000fe20000100a00 */
[----:B0-----:R-:W-:-:S03]  /*18f0*/  IMAD.WIDE R42, R19, 0x2, R4 ;  /* 0x00000002132a7825 */ /* 0x001fc600078e0204 */
[----:B------:R0:W-:Y:S01]  /*1900*/  STL.64 [R1+0x2a0], R22 ;  /* 0x0002a01601007387 */ /* 0x0001e20000100a00 */
[----:B-1----:R-:W-:-:S03]  /*1910*/  IMAD.WIDE R44, R19, 0x2, R2 ;  /* 0x00000002132c7825 */ /* 0x002fc600078e0202 */
[----:B------:R0:W4:Y:S04]  /*1920*/  @!P1 LDG.E.U16 R67, desc[UR22][R22.64] ;  /* 0x0000001616439981 */ /* 0x000128000c1e1500 */
[----:B------:R1:W2:Y:S04]  /*1930*/  @!P1 LDG.E.U16 R68, desc[UR22][R38.64] ;  /* 0x0000001626449981 */ /* 0x0002a8000c1e1500 */
[----:B------:R-:W2:Y:S01]  /*1940*/  @!P2 LDG.E.U16 R40, desc[UR22][R42.64] ;  /* 0x000000162a28a981 */ /* 0x000ea2000c1e1500 */
[----:B0-----:R-:W-:-:S03]  /*1950*/  IMAD.WIDE R22, R19, 0x2, R8 ;  /* 0x0000000213167825 */ /* 0x001fc600078e0208 */
[----:B------:R-:W3:Y:S01]  /*1960*/  @!P2 LDG.E.U16 R41, desc[UR22][R44.64] ;  /* 0x000000162c29a981 */ /* 0x000ee2000c1e1500 */
[----:B-1----:R-:W-:-:S03]  /*1970*/  IMAD.WIDE R38, R19, 0x2, R6 ;  /* 0x0000000213267825 */ /* 0x002fc600078e0206 */
[----:B------:R-:W4:Y:S04]  /*1980*/  @!P2 LDG.E.U16 R20, desc[UR22][R22.64] ;  /* 0x000000161614a981 */ /* 0x000f28000c1e1500 */
[----:B------:R0:W4:Y:S01]  /*1990*/  @!P2 LDG.E.U16 R21, desc[UR22][R38.64] ;  /* 0x000000162615a981 */ /* 0x000122000c1e1500 */
[----:B------:R-:W-:-:S04]  /*19a0*/  SHF.R.U32.HI R0, RZ, 0x7, R58 ;  /* 0x00000007ff007819 */ /* 0x000fc8000001163a */
[----:B------:R-:W-:Y:S01]  /*19b0*/  LOP3.LUT P0, RZ, R0, 0x1, RZ, 0xc0, !PT ;  /* 0x0000000100ff7812 */ /* 0x000fe2000780c0ff */
[----:B------:R-:W-:Y:S01]  /*19c0*/  VIADD R0, R90, 0xfffffff5 ;  /* 0xfffffff55a007836 */ /* 0x000fe20000000000 */
[----:B------:R-:W-:Y:S02]  /*19d0*/  PRMT R66, RZ, 0x7610, R66 ;  /* 0x00007610ff427816 */ /* 0x000fe40000000042 */
[----:B------:R-:W-:Y:S02]  /*19e0*/  PRMT R65, RZ, 0x7610, R65 ;  /* 0x00007610ff417816 */ /* 0x000fe40000000041 */
[----:B------:R-:W-:Y:S02]  /*19f0*/  PRMT R64, RZ, 0x7610, R64 ;  /* 0x00007610ff407816 */ /* 0x000fe40000000040 */
[----:B------:R-:W-:Y:S02]  /*1a00*/  PRMT R63, RZ, 0x7610, R63 ;  /* 0x00007610ff3f7816 */ /* 0x000fe4000000003f */
[----:B------:R-:W-:Y:S01]  /*1a10*/  ISETP.GE.U32.AND P6, PT, R0, 0x7fffffd6, PT ;  /* 0x7fffffd60000780c */ /* 0x000fe20003fc6070 */
[----:B------:R-:W-:-:S02]  /*1a20*/  VIADD R0, R90, 0xfffffffc ;  /* 0xfffffffc5a007836 */ /* 0x000fc40000000000 */
[----:B------:R-:W4:Y:S04]  /*1a30*/  @P0 LDG.E.U16 R66, desc[UR22][R10.64] ;  /* 0x000000160a420981 */ /* 0x000f28000c1e1500 */
[----:B------:R-:W4:Y:S04]  /*1a40*/  @P0 LDG.E.U16 R65, desc[UR22][R12.64] ;  /* 0x000000160c410981 */ /* 0x000f28000c1e1500 */
[----:B------:R-:W4:Y:S04]  /*1a50*/  @P0 LDG.E.U16 R64, desc[UR22][R14.64] ;  /* 0x000000160e400981 */ /* 0x000f28000c1e1500 */
[----:B------:R-:W4:Y:S01]  /*1a60*/  @P0 LDG.E.U16 R63, desc[UR22][R16.64] ;  /* 0x00000016103f0981 */ /* 0x000f22000c1e1500 */
[----:B------:R-:W-:-:S02]  /*1a70*/  ISETP.GE.U32.AND P0, PT, R0, 0x7fffffdd, PT ;  /* 0x7fffffdd0000780c */ /* 0x000fc40003f06070 */
[----:B------:R-:W-:-:S04]  /*1a80*/  SHF.R.U32.HI R0, RZ, 0xe, R58 ;  /* 0x0000000eff007819 */ /* 0x000fc8000001163a */
[----:B------:R-:W-:Y:S02]  /*1a90*/  LOP3.LUT P1, RZ, R0, 0x1, RZ, 0xc0, !PT ;  /* 0x0000000100ff7812 */ /* 0x000fe4000782c0ff */
[----:B------:R-:W-:Y:S01]  /*1aa0*/  SHF.R.U32.HI R0, RZ, 0x6, R58 ;  /* 0x00000006ff007819 */ /* 0x000fe2000001163a */
[----:B------:R-:W-:Y:S03]  /*1ab0*/  STL.64 [R1+0x1b8], R44 ;  /* 0x0001b82c01007387 */ /* 0x000fe60000100a00 */
[----:B------:R-:W-:Y:S01]  /*1ac0*/  LOP3.LUT P2, RZ, R0, 0x1, RZ, 0xc0, !PT ;  /* 0x0000000100ff7812 */ /* 0x000fe2000784c0ff */
[----:B------:R-:W-:Y:S01]  /*1ad0*/  STL.64 [R1+0x1b0], R42 ;  /* 0x0001b02a01007387 */ /* 0x000fe20000100a00 */
[----:B------:R-:W-:Y:S01]  /*1ae0*/  IMAD R0, R82, 0x11, RZ ;  /* 0x0000001152007824 */ /* 0x000fe200078e02ff */
[----:B------:R-:W-:Y:S02]  /*1af0*/  PRMT R24, RZ, 0x7610, R24 ;  /* 0x00007610ff187816 */ /* 0x000fe40000000018 */
[----:B------:R0:W-:Y:S04]  /*1b00*/  STL.64 [R1+0x1a8], R38 ;  /* 0x0001a82601007387 */ /* 0x0001e80000100a00 */
[----:B------:R1:W-:Y:S01]  /*1b10*/  STL.64 [R1+0x1a0], R22 ;  /* 0x0001a01601007387 */ /* 0x0003e20000100a00 */
[----:B------:R-:W-:-:S02]  /*1b20*/  PRMT R18, RZ, 0x7610, R18 ;  /* 0x00007610ff127816 */ /* 0x000fc40000000012 */
[----:B------:R-:W-:Y:S01]  /*1b30*/  PRMT R19, RZ, 0x7610, R19 ;  /* 0x00007610ff137816 */ /* 0x000fe20000000013 */
[----:B0-----:R-:W-:Y:S01]  /*1b40*/  IMAD.WIDE R38, R0, 0x2, R4 ;  /* 0x0000000200267825 */ /* 0x001fe200078e0204 */
[----:B------:R-:W-:-:S03]  /*1b50*/  PRMT R25, RZ, 0x7610, R25 ;  /* 0x00007610ff197816 */ /* 0x000fc60000000019 */
[C---:B-1----:R-:W-:Y:S01]  /*1b60*/  IMAD.WIDE R22, R0.reuse, 0x2, R6 ;  /* 0x0000000200167825 */ /* 0x042fe200078e0206 */
[----:B------:R-:W4:Y:S04]  /*1b70*/  @P1 LDG.E.U16 R24, desc[UR22][R38.64] ;  /* 0x0000001626181981 */ /* 0x000f28000c1e1500 */
[----:B------:R-:W4:Y:S04]  /*1b80*/  @P1 LDG.E.U16 R19, desc[UR22][R22.64] ;  /* 0x0000001616131981 */ /* 0x000f28000c1e1500 */
[----:B--2---:R-:W-:Y:S04]  /*1b90*/  STL [R1+0x2c], R40 ;  /* 0x00002c2801007387 */ /* 0x004fe80000100800 */
[----:B---3--:R0:W-:Y:S04]  /*1ba0*/  STL [R1+0xf0], R41 ;  /* 0x0000f02901007387 */ /* 0x0081e80000100800 */
[----:B----4-:R-:W-:Y:S04]  /*1bb0*/  STL [R1+0x24], R20 ;  /* 0x0000241401007387 */ /* 0x010fe80000100800 */
[----:B------:R1:W-:Y:S01]  /*1bc0*/  STL [R1+0x28], R21 ;  /* 0x0000281501007387 */ /* 0x0003e20000100800 */
[----:B0-----:R-:W-:-:S05]  /*1bd0*/  IMAD.WIDE R40, R0, 0x2, R2 ;  /* 0x0000000200287825 */ /* 0x001fca00078e0202 */
[----:B------:R-:W2:Y:S01]  /*1be0*/  @P1 LDG.E.U16 R25, desc[UR22][R40.64] ;  /* 0x0000001628191981 */ /* 0x000ea2000c1e1500 */
[----:B-1----:R-:W-:-:S05]  /*1bf0*/  IMAD.WIDE R20, R0, 0x2, R8 ;  /* 0x0000000200147825 */ /* 0x002fca00078e0208 */
[----:B------:R0:W3:Y:S04]  /*1c00*/  @P1 LDG.E.U16 R18, desc[UR22][R20.64] ;  /* 0x0000001614121981 */ /* 0x0000e8000c1e1500 */
[----:B------:R-:W-:Y:S04]  /*1c10*/  STL.64 [R1+0xb8], R40 ;  /* 0x0000b82801007387 */ /* 0x000fe80000100a00 */
[----:B------:R-:W-:Y:S04]  /*1c20*/  STL.64 [R1+0xb0], R38 ;  /* 0x0000b02601007387 */ /* 0x000fe80000100a00 */
[----:B------:R-:W-:Y:S04]  /*1c30*/  STL.64 [R1+0xa8], R22 ;  /* 0x0000a81601007387 */ /* 0x000fe80000100a00 */
[----:B------:R-:W-:Y:S01]  /*1c40*/  STL.64 [R1+0xa0], R20 ;  /* 0x0000a01401007387 */ /* 0x000fe20000100a00 */
[----:B------:R-:W-:-:S02]  /*1c50*/  PRMT R26, RZ, 0x7610, R26 ;  /* 0x00007610ff1a7816 */ /* 0x000fc4000000001a */
[----:B------:R-:W-:Y:S02]  /*1c60*/  PRMT R30, RZ, 0x7610, R30 ;  /* 0x00007610ff1e7816 */ /* 0x000fe4000000001e */
[----:B------:R-:W-:Y:S01]  /*1c70*/  PRMT R31, RZ, 0x7610, R31 ;  /* 0x00007610ff1f7816 */ /* 0x000fe2000000001f */
[----:B------:R1:W-:Y:S02]  /*1c80*/  STL [R1+0x1c], R24 ;  /* 0x00001c1801007387 */ /* 0x0003e40000100800 */
[----:B-1----:R-:W-:-:S04]  /*1c90*/  IMAD R24, R82, 0x19, RZ ;  /* 0x0000001952187824 */ /* 0x002fc800078e02ff */
[----:B0-----:R-:W-:-:S04]  /*1ca0*/  IMAD.WIDE R20, R24, 0x2, R4 ;  /* 0x0000000218147825 */ /* 0x001fc800078e0204 */
[C---:B------:R-:W-:Y:S01]  /*1cb0*/  IMAD.WIDE R22, R24.reuse, 0x2, R6 ;  /* 0x0000000218167825 */ /* 0x040fe200078e0206 */
[----:B------:R-:W4:Y:S04]  /*1cc0*/  @P2 LDG.E.U16 R31, desc[UR22][R20.64] ;  /* 0x00000016141f2981 */ /* 0x000f28000c1e1500 */
[----:B------:R-:W4:Y:S04]  /*1cd0*/  @P2 LDG.E.U16 R30, desc[UR22][R22.64] ;  /* 0x00000016161e2981 */ /* 0x000f28000c1e1500 */
[----:B---3--:R-:W-:Y:S04]  /*1ce0*/  STL [R1+0x14], R18 ;  /* 0x0000141201007387 */ /* 0x008fe80000100800 */
[----:B------:R0:W-:Y:S04]  /*1cf0*/  STL [R1+0x18], R19 ;  /* 0x0000181301007387 */ /* 0x0001e80000100800 */
[----:B--2---:R1:W-:Y:S01]  /*1d00*/  STL [R1+0x20], R25 ;  /* 0x0000201901007387 */ /* 0x0043e20000100800 */
[----:B0-----:R-:W-:-:S04]  /*1d10*/  IMAD.WIDE R18, R24, 0x2, R2 ;  /* 0x0000000218127825 */ /* 0x001fc800078e0202 */
[----:B-1----:R-:W-:-:S05]  /*1d20*/  IMAD.WIDE R24, R24, 0x2, R8 ;  /* 0x0000000218187825 */ /* 0x002fca00078e0208 */
[----:B------:R-:W2:Y:S01]  /*1d30*/  @P2 LDG.E.U16 R26, desc[UR22][R24.64] ;  /* 0x00000016181a2981 */ /* 0x000ea2000c1e1500 */
[----:B------:R-:W-:Y:S01]  /*1d40*/  VIADD R0, R90, 0xfffffff4 ;  /* 0xfffffff45a007836 */ /* 0x000fe20000000000 */
[----:B------:R-:W-:Y:S02]  /*1d50*/  PRMT R37, RZ, 0x7610, R37 ;  /* 0x00007610ff257816 */ /* 0x000fe40000000025 */
[----:B------:R-:W-:Y:S02]  /*1d60*/  STL [R1+0x4cc], R18 ;  /* 0x0004cc1201007387 */ /* 0x000fe40000100800 */
[----:B------:R-:W-:Y:S02]  /*1d70*/  ISETP.GE.U32.AND P1, PT, R0, 0x7fffffd5, PT ;  /* 0x7fffffd50000780c */ /* 0x000fe40003f26070 */
[----:B------:R-:W-:Y:S01]  /*1d80*/  STL [R1+0x4c8], R19 ;  /* 0x0004c81301007387 */ /* 0x000fe20000100800 */
[----:B------:R-:W-:-:S03]  /*1d90*/  SHF.R.U32.HI R0, RZ, 0xd, R58 ;  /* 0x0000000dff007819 */ /* 0x000fc6000001163a */
[----:B------:R-:W-:Y:S04]  /*1da0*/  STL [R1+0x4d4], R20 ;  /* 0x0004d41401007387 */ /* 0x000fe80000100800 */
[----:B------:R-:W-:Y:S04]  /*1db0*/  STL [R1+0x4d0], R21 ;  /* 0x0004d01501007387 */ /* 0x000fe80000100800 */
[----:B------:R-:W-:Y:S04]  /*1dc0*/  STL [R1+0x4dc], R22 ;  /* 0x0004dc1601007387 */ /* 0x000fe80000100800 */
[----:B------:R-:W3:Y:S01]  /*1dd0*/  @P2 LDG.E.U16 R37, desc[UR22][R18.64] ;  /* 0x0000001612252981 */ /* 0x000ee2000c1e1500 */
[----:B------:R-:W-:Y:S01]  /*1de0*/  LOP3.LUT P2, RZ, R0, 0x1, RZ, 0xc0, !PT ;  /* 0x0000000100ff7812 */ /* 0x000fe2000784c0ff */
[----:B------:R-:W-:-:S02]  /*1df0*/  IMAD.SHL.U32 R0, R82, 0x2, RZ ;  /* 0x0000000252007824 */ /* 0x000fc400078e00ff */
[----:B------:R-:W-:Y:S04]  /*1e00*/  STL [R1+0x4d8], R23 ;  /* 0x0004d81701007387 */ /* 0x000fe80000100800 */
[----:B------:R-:W-:Y:S01]  /*1e10*/  STL [R1+0x4e4], R24 ;  /* 0x0004e41801007387 */ /* 0x000fe20000100800 */
[----:B------:R-:W-:-:S03]  /*1e20*/  PRMT R27, RZ, 0x7610, R27 ;  /* 0x00007610ff1b7816 */ /* 0x000fc6000000001b */
[----:B------:R-:W-:Y:S01]  /*1e30*/  STL [R1+0x4e0], R25 ;  /* 0x0004e01901007387 */ /* 0x000fe20000100800 */
[----:B------:R-:W-:Y:S01]  /*1e40*/  PRMT R32, RZ, 0x7610, R32 ;  /* 0x00007610ff207816 */ /* 0x000fe20000000020 */
[----:B------:R-:W-:Y:S01]  /*1e50*/  IMAD.WIDE R38, R0, 0x2, R6 ;  /* 0x0000000200267825 */ /* 0x000fe200078e0206 */
[----:B------:R-:W-:-:S03]  /*1e60*/  PRMT R33, RZ, 0x7610, R33 ;  /* 0x00007610ff217816 */ /* 0x000fc60000000021 */
[C---:B------:R-:W-:Y:S01]  /*1e70*/  IMAD.WIDE R40, R0.reuse, 0x2, R4 ;  /* 0x0000000200287825 */ /* 0x040fe200078e0204 */
[----:B------:R0:W3:Y:S04]  /*1e80*/  @!P5 LDG.E.U16 R32, desc[UR22][R38.64] ;  /* 0x000000162620d981 */ /* 0x0000e8000c1e1500 */
[----:B------:R-:W3:Y:S04]  /*1e90*/  @!P5 LDG.E.U16 R33, desc[UR22][R40.64] ;  /* 0x000000162821d981 */ /* 0x000ee8000c1e1500 */
[----:B--2---:R-:W-:Y:S04]  /*1ea0*/  STL [R1+0xe0], R26 ;  /* 0x0000e01a01007387 */ /* 0x004fe80000100800 */
[----:B----4-:R-:W-:Y:S04]  /*1eb0*/  STL [R1+0xe4], R30 ;  /* 0x0000e41e01007387 */ /* 0x010fe80000100800 */
[----:B------:R1:W-:Y:S02]  /*1ec0*/  STL [R1+0xe8], R31 ;  /* 0x0000e81f01007387 */ /* 0x0003e40000100800 */
[----:B-1----:R-:W-:-:S05]  /*1ed0*/  IMAD.WIDE R30, R0, 0x2, R8 ;  /* 0x00000002001e7825 */ /* 0x002fca00078e0208 */
[----:B------:R-:W2:Y:S01]  /*1ee0*/  @!P5 LDG.E.U16 R27, desc[UR22][R30.64] ;  /* 0x000000161e1bd981 */ /* 0x000ea2000c1e1500 */
[----:B------:R-:W-:Y:S01]  /*1ef0*/  PRMT R34, RZ, 0x7610, R34 ;  /* 0x00007610ff227816 */ /* 0x000fe20000000022 */
[----:B------:R-:W-:Y:S01]  /*1f00*/  IMAD.WIDE R42, R0, 0x2, R2 ;  /* 0x00000002002a7825 */ /* 0x000fe200078e0202 */
[----:B------:R-:W-:Y:S02]  /*1f10*/  IABS R26, R35 ;  /* 0x00000023001a7213 */ /* 0x000fe40000000000 */
[----:B------:R-:W-:Y:S02]  /*1f20*/  SHF.R.U32.HI R0, RZ, 0x5, R58 ;  /* 0x00000005ff007819 */ /* 0x000fe4000001163a */
[----:B------:R-:W-:Y:S04]  /*1f30*/  STL.64 [R1+0x298], R42 ;  /* 0x0002982a01007387 */ /* 0x000fe80000100a00 */
[----:B------:R-:W4:Y:S01]  /*1f40*/  @!P5 LDG.E.U16 R34, desc[UR22][R42.64] ;  /* 0x000000162a22d981 */ /* 0x000f22000c1e1500 */
[----:B------:R-:W-:Y:S01]  /*1f50*/  LOP3.LUT P5, RZ, R0, 0x1, RZ, 0xc0, !PT ;  /* 0x0000000100ff7812 */ /* 0x000fe200078ac0ff */
[----:B------:R-:W-:-:S02]  /*1f60*/  IMAD.MOV.U32 R0, RZ, RZ, R26 ;  /* 0x000000ffff007224 */ /* 0x000fc400078e001a */
[----:B------:R-:W-:Y:S01]  /*1f70*/  STL.64 [R1+0x290], R40 ;  /* 0x0002902801007387 */ /* 0x000fe20000100a00 */
[----:B------:R-:W-:-:S03]  /*1f80*/  IMAD R26, R82, 0xa, RZ ;  /* 0x0000000a521a7824 */ /* 0x000fc600078e02ff */
[----:B------:R0:W-:Y:S01]  /*1f90*/  STL.64 [R1+0x288], R38 ;  /* 0x0002882601007387 */ /* 0x0001e20000100a00 */
[----:B------:R-:W-:-:S03]  /*1fa0*/  PRMT R93, RZ, 0x7610, R93 ;  /* 0x00007610ff5d7816 */ /* 0x000fc6000000005d */
[----:B---3--:R-:W-:Y:S01]  /*1fb0*/  STL [R1+0xec], R37 ;  /* 0x0000ec2501007387 */ /* 0x008fe20000100800 */
[----:B------:R-:W-:-:S03]  /*1fc0*/  PRMT R89, RZ, 0x7610, R89 ;  /* 0x00007610ff597816 */ /* 0x000fc60000000059 */
[----:B------:R-:W-:Y:S01]  /*1fd0*/  STL.64 [R1+0x280], R30 ;  /* 0x0002801e01007387 */ /* 0x000fe20000100a00 */
[----:B0-----:R-:W-:-:S05]  /*1fe0*/  IMAD.WIDE R38, R26, 0x2, R4 ;  /* 0x000000021a267825 */ /* 0x001fca00078e0204 */
[----:B------:R-:W3:Y:S04]  /*1ff0*/  @!P6 LDG.E.U16 R93, desc[UR22][R38.64] ;  /* 0x00000016265de981 */ /* 0x000ee8000c1e1500 */
[----:B--2---:R-:W-:Y:S04]  /*2000*/  STL [R1+0x30], R27 ;  /* 0x0000301b01007387 */ /* 0x004fe80000100800 */
[----:B------:R-:W-:Y:S04]  /*2010*/  STL [R1+0x34], R32 ;  /* 0x0000342001007387 */ /* 0x000fe80000100800 */
[----:B------:R0:W-:Y:S02]  /*2020*/  STL [R1+0x38], R33 ;  /* 0x0000382101007387 */ /* 0x0001e40000100800 */
[----:B0-----:R-:W-:-:S05]  /*2030*/  IMAD.WIDE R32, R26, 0x2, R6 ;  /* 0x000000021a207825 */ /* 0x001fca00078e0206 */
[----:B------:R-:W2:Y:S01]  /*2040*/  @!P6 LDG.E.U16 R89, desc[UR22][R32.64] ;  /* 0x000000162059e981 */ /* 0x000ea2000c1e1500 */
[----:B------:R-:W-:Y:S01]  /*2050*/  PRMT R28, RZ, 0x7610, R28 ;  /* 0x00007610ff1c7816 */ /* 0x000fe2000000001c */
[----:B------:R-:W-:-:S04]  /*2060*/  IMAD.WIDE R40, R26, 0x2, R2 ;  /* 0x000000021a287825 */ /* 0x000fc800078e0202 */
[----:B------:R-:W-:Y:S01]  /*2070*/  IMAD.WIDE R30, R26, 0x2, R8 ;  /* 0x000000021a1e7825 */ /* 0x000fe200078e0208 */
[----:B------:R-:W-:Y:S04]  /*2080*/  STL.64 [R1+0x198], R40 ;  /* 0x0001982801007387 */ /* 0x000fe80000100a00 */
[----:B------:R0:W4:Y:S04]  /*2090*/  @!P6 LDG.E.U16 R28, desc[UR22][R40.64] ;  /* 0x00000016281ce981 */ /* 0x000128000c1e1500 */
[----:B------:R-:W-:Y:S04]  /*20a0*/  STL.64 [R1+0x190], R38 ;  /* 0x0001902601007387 */ /* 0x000fe80000100a00 */
[----:B------:R-:W-:Y:S04]  /*20b0*/  STL.64 [R1+0x188], R32 ;  /* 0x0001882001007387 */ /* 0x000fe80000100a00 */
[----:B------:R-:W-:Y:S04]  /*20c0*/  STL.64 [R1+0x180], R30 ;  /* 0x0001801e01007387 */ /* 0x000fe80000100a00 */
[----:B---3--:R-:W-:Y:S01]  /*20d0*/  STL [R1+0x530], R93 ;  /* 0x0005305d01007387 */ /* 0x008fe20000100800 */
[----:B------:R-:W-:Y:S01]  /*20e0*/  PRMT R29, RZ, 0x7610, R29 ;  /* 0x00007610ff1d7816 */ /* 0x000fe2000000001d */
[----:B------:R-:W1:Y:S02]  /*20f0*/  I2F.RP R27, R0 ;  /* 0x00000000001b7306 */ /* 0x000e640000209400 */
[----:B--2---:R-:W-:Y:S04]  /*2100*/  STL [R1+0x534], R89 ;  /* 0x0005345901007387 */ /* 0x004fe80000100800 */
[----:B----4-:R2:W-:Y:S02]  /*2110*/  STL [R1+0x3c], R34 ;  /* 0x00003c2201007387 */ /* 0x0105e40000100800 */
[----:B--2---:R-:W-:-:S04]  /*2120*/  IMAD R34, R82, 0x3, RZ ;  /* 0x0000000352227824 */ /* 0x004fc800078e02ff */
[----:B0-----:R-:W-:-:S05]  /*2130*/  IMAD.WIDE R40, R34, 0x2, R2 ;  /* 0x0000000222287825 */ /* 0x001fca00078e0202 */
[----:B------:R-:W2:Y:S01]  /*2140*/  @!P0 LDG.E.U16 R29, desc[UR22][R40.64] ;  /* 0x00000016281d8981 */ /* 0x000ea2000c1e1500 */
[----:B------:R-:W-:Y:S02]  /*2150*/  PRMT R88, RZ, 0x7610, R88 ;  /* 0x00007610ff587816 */ /* 0x000fe40000000058 */
[----:B------:R-:W-:-:S04]  /*2160*/  SHF.R.U32.HI R26, RZ, 0xc, R58 ;  /* 0x0000000cff1a7819 */ /* 0x000fc8000001163a */
[----:B------:R0:W3:Y:S01]  /*2170*/  @!P6 LDG.E.U16 R88, desc[UR22][R30.64] ;  /* 0x000000161e58e981 */ /* 0x0000e2000c1e1500 */
[----:B------:R-:W-:Y:S02]  /*2180*/  LOP3.LUT P6, RZ, R26, 0x1, RZ, 0xc0, !PT ;  /* 0x000000011aff7812 */ /* 0x000fe400078cc0ff */
[----:B-1----:R-:W1:Y:S01]  /*2190*/  MUFU.RCP R26, R27 ;  /* 0x0000001b001a7308 */ /* 0x002e620000001000 */
[----:B------:R4:W-:Y:S01]  /*21a0*/  STL [R1], R28 ;  /* 0x0000001c01007387 */ /* 0x0009e20000100800 */
[C---:B------:R-:W-:Y:S01]  /*21b0*/  IMAD R38, R82.reuse, 0xb, RZ ;  /* 0x0000000b52267824 */ /* 0x040fe200078e02ff */
[----:B------:R-:W-:Y:S01]  /*21c0*/  PRMT R74, RZ, 0x7610, R74 ;  /* 0x00007610ff4a7816 */ /* 0x000fe2000000004a */
[C---:B------:R-:W-:Y:S02]  /*21d0*/  IMAD R32, R82.reuse, 0x1a, RZ ;  /* 0x0000001a52207824 */ /* 0x040fe400078e02ff */
[C---:B------:R-:W-:Y:S02]  /*21e0*/  IMAD R48, R82.reuse, 0x13, RZ ;  /* 0x0000001352307824 */ /* 0x040fe400078e02ff */
[----:B----4-:R-:W-:-:S02]  /*21f0*/  IMAD R28, R82, 0x12, RZ ;  /* 0x00000012521c7824 */ /* 0x010fc400078e02ff */
[----:B0-----:R-:W-:-:S04]  /*2200*/  IMAD.WIDE R30, R38, 0x2, R2 ;  /* 0x00000002261e7825 */ /* 0x001fc800078e0202 */
[----:B-1----:R-:W-:Y:S02]  /*2210*/  VIADD R26, R26, 0xffffffe ;  /* 0x0ffffffe1a1a7836 */ /* 0x002fe40000000000 */
[----:B------:R-:W-:Y:S02]  /*2220*/  IMAD.WIDE R44, R28, 0x2, R2 ;  /* 0x000000021c2c7825 */ /* 0x000fe400078e0202 */
[----:B------:R0:W1:Y:S01]  /*2230*/  F2I.FTZ.U32.TRUNC.NTZ R37, R26 ;  /* 0x0000001a00257305 */ /* 0x000062000021f000 */
[----:B------:R-:W-:Y:S01]  /*2240*/  PRMT R73, RZ, 0x7610, R73 ;  /* 0x00007610ff497816 */ /* 0x000fe20000000049 */
[----:B------:R-:W-:Y:S01]  /*2250*/  IMAD.WIDE R42, R48, 0x2, R2 ;  /* 0x00000002302a7825 */ /* 0x000fe200078e0202 */
[----:B------:R-:W-:Y:S01]  /*2260*/  PRMT R72, RZ, 0x7610, R72 ;  /* 0x00007610ff487816 */ /* 0x000fe20000000048 */
[----:B------:R4:W-:Y:S01]  /*2270*/  STL.64 [R1+0x98], R44 ;  /* 0x0000982c01007387 */ /* 0x0009e20000100a00 */
[----:B------:R-:W-:Y:S01]  /*2280*/  PRMT R87, RZ, 0x7610, R87 ;  /* 0x00007610ff577816 */ /* 0x000fe20000000057 */
[----:B------:R-:W-:-:S02]  /*2290*/  IMAD.WIDE R46, R28, 0x2, R4 ;  /* 0x000000021c2e7825 */ /* 0x000fc400078e0204 */
[----:B------:R4:W3:Y:S02]  /*22a0*/  @P2 LDG.E.U16 R74, desc[UR22][R44.64] ;  /* 0x000000162c4a2981 */ /* 0x0008e4000c1e1500 */
[----:B0-----:R-:W-:Y:S02]  /*22b0*/  IMAD.WIDE R26, R32, 0x2, R2 ;  /* 0x00000002201a7825 */ /* 0x001fe400078e0202 */
[----:B------:R0:W-:Y:S04]  /*22c0*/  STL.64 [R1+0x278], R40 ;  /* 0x0002782801007387 */ /* 0x0001e80000100a00 */
[----:B------:R1:W-:Y:S01]  /*22d0*/  STL.64 [R1+0x178], R30 ;  /* 0x0001781e01007387 */ /* 0x0003e20000100a00 */
[----:B----4-:R-:W-:-:S03]  /*22e0*/  IMAD.WIDE R44, R28, 0x2, R6 ;  /* 0x000000021c2c7825 */ /* 0x010fc600078e0206 */
[----:B------:R-:W-:Y:S01]  /*22f0*/  STL [R1+0x4ec], R26 ;  /* 0x0004ec1a01007387 */ /* 0x000fe20000100800 */
[----:B------:R-:W-:-:S03]  /*2300*/  PRMT R77, RZ, 0x7610, R77 ;  /* 0x00007610ff4d7816 */ /* 0x000fc6000000004d */
[----:B------:R-:W-:Y:S01]  /*2310*/  STL.64 [R1+0x78], R42 ;  /* 0x0000782a01007387 */ /* 0x000fe20000100a00 */
[----:B------:R-:W-:Y:S01]  /*2320*/  PRMT R76, RZ, 0x7610, R76 ;  /* 0x00007610ff4c7816 */ /* 0x000fe2000000004c */
[----:B0-----:R-:W-:Y:S02]  /*2330*/  IMAD.WIDE R40, R28, 0x2, R8 ;  /* 0x000000021c287825 */ /* 0x001fe400078e0208 */
[----:B------:R-:W-:Y:S01]  /*2340*/  STL [R1+0x4e8], R27 ;  /* 0x0004e81b01007387 */ /* 0x000fe20000100800 */
[----:B------:R-:W-:-:S03]  /*2350*/  PRMT R75, RZ, 0x7610, R75 ;  /* 0x00007610ff4b7816 */ /* 0x000fc6000000004b */
[----:B------:R1:W4:Y:S04]  /*2360*/  @!P1 LDG.E.U16 R87, desc[UR22][R30.64] ;  /* 0x000000161e579981 */ /* 0x000328000c1e1500 */
[----:B------:R0:W3:Y:S04]  /*2370*/  @P2 LDG.E.U16 R73, desc[UR22][R46.64] ;  /* 0x000000162e492981 */ /* 0x0000e8000c1e1500 */
[----:B------:R0:W3:Y:S01]  /*2380*/  @P2 LDG.E.U16 R72, desc[UR22][R44.64] ;  /* 0x000000162c482981 */ /* 0x0000e2000c1e1500 */
[----:B-1----:R-:W-:Y:S01]  /*2390*/  IMAD.WIDE R30, R32, 0x2, R6 ;  /* 0x00000002201e7825 */ /* 0x002fe200078e0206 */
[----:B------:R-:W-:-:S04]  /*23a0*/  PRMT R10, RZ, 0x7610, R10 ;  /* 0x00007610ff0a7816 */ /* 0x000fc8000000000a */
[----:B------:R-:W4:Y:S01]  /*23b0*/  @P5 LDG.E.U16 R76, desc[UR22][R30.64] ;  /* 0x000000161e4c5981 */ /* 0x000f22000c1e1500 */
[----:B------:R-:W-:Y:S01]  /*23c0*/  PRMT R11, RZ, 0x7610, R11 ;  /* 0x00007610ff0b7816 */ /* 0x000fe2000000000b */
[----:B------:R-:W-:-:S04]  /*23d0*/  IMAD.WIDE R54, R34, 0x2, R8 ;  /* 0x0000000222367825 */ /* 0x000fc800078e0208 */
[----:B------:R-:W-:Y:S01]  /*23e0*/  IMAD.WIDE R52, R34, 0x2, R6 ;  /* 0x0000000222347825 */ /* 0x000fe200078e0206 */
[----:B------:R-:W-:Y:S01]  /*23f0*/  PRMT R86, RZ, 0x7610, R86 ;  /* 0x00007610ff567816 */ /* 0x000fe20000000056 */
[----:B------:R-:W4:Y:S02]  /*2400*/  @!P0 LDG.E.U16 R10, desc[UR22][R54.64] ;  /* 0x00000016360a8981 */ /* 0x000f24000c1e1500 */
[----:B------:R-:W-:Y:S02]  /*2410*/  IMAD.WIDE R92, R38, 0x2, R4 ;  /* 0x00000002265c7825 */ /* 0x000fe400078e0204 */
[----:B------:R-:W4:Y:S04]  /*2420*/  @!P0 LDG.E.U16 R11, desc[UR22][R52.64] ;  /* 0x00000016340b8981 */ /* 0x000f28000c1e1500 */
[----:B------:R-:W4:Y:S01]  /*2430*/  @!P1 LDG.E.U16 R86, desc[UR22][R92.64] ;  /* 0x000000165c569981 */ /* 0x000f22000c1e1500 */
[----:B------:R-:W-:Y:S01]  /*2440*/  PRMT R13, RZ, 0x7610, R13 ;  /* 0x00007610ff0d7816 */ /* 0x000fe2000000000d */
[----:B------:R-:W-:-:S05]  /*2450*/  IMAD.WIDE R50, R34, 0x2, R4 ;  /* 0x0000000222327825 */ /* 0x000fca00078e0204 */
[----:B------:R-:W4:Y:S04]  /*2460*/  @!P0 LDG.E.U16 R13, desc[UR22][R50.64] ;  /* 0x00000016320d8981 */ /* 0x000f28000c1e1500 */
[----:B--2---:R1:W-:Y:S02]  /*2470*/  STL [R1+0x10], R29 ;  /* 0x0000101d01007387 */ /* 0x0043e40000100800 */
[----:B-1----:R-:W-:-:S04]  /*2480*/  IMAD.WIDE R28, R32, 0x2, R4 ;  /* 0x00000002201c7825 */ /* 0x002fc800078e0204 */
[----:B------:R-:W-:Y:S01]  /*2490*/  IMAD.WIDE R32, R32, 0x2, R8 ;  /* 0x0000000220207825 */ /* 0x000fe200078e0208 */
[----:B------:R-:W4:Y:S04]  /*24a0*/  @P5 LDG.E.U16 R77, desc[UR22][R28.64] ;  /* 0x000000161c4d5981 */ /* 0x000f28000c1e1500 */
[----:B------:R-:W2:Y:S04]  /*24b0*/  @P5 LDG.E.U16 R75, desc[UR22][R32.64] ;  /* 0x00000016204b5981 */ /* 0x000ea8000c1e1500 */
[----:B------:R0:W-:Y:S04]  /*24c0*/  STL.64 [R1+0x90], R46 ;  /* 0x0000902e01007387 */ /* 0x0001e80000100a00 */
[----:B------:R1:W-:Y:S04]  /*24d0*/  STL.64 [R1+0x88], R44 ;  /* 0x0000882c01007387 */ /* 0x0003e80000100a00 */
[----:B------:R1:W-:Y:S04]  /*24e0*/  STL.64 [R1+0x80], R40 ;  /* 0x0000802801007387 */ /* 0x0003e80000100a00 */
[----:B------:R-:W-:Y:S01]  /*24f0*/  STL.64 [R1+0x270], R50 ;  /* 0x0002703201007387 */ /* 0x000fe20000100a00 */
[----:B0-----:R-:W-:-:S03]  /*2500*/  IMAD.WIDE R46, R38, 0x2, R6 ;  /* 0x00000002262e7825 */ /* 0x001fc600078e0206 */
[----:B------:R-:W-:Y:S01]  /*2510*/  STL.64 [R1+0x268], R52 ;  /* 0x0002683401007387 */ /* 0x000fe20000100a00 */
[----:B-1----:R-:W-:-:S03]  /*2520*/  IMAD.WIDE R44, R38, 0x2, R8 ;  /* 0x00000002262c7825 */ /* 0x002fc600078e0208 */
[----:B------:R-:W-:Y:S01]  /*2530*/  STL.64 [R1+0x260], R54 ;  /* 0x0002603601007387 */ /* 0x000fe20000100a00 */
[----:B------:R-:W-:-:S06]  /*2540*/  PRMT R71, RZ, 0x7610, R71 ;  /* 0x00007610ff477816 */ /* 0x000fcc0000000047 */
[----:B------:R0:W2:Y:S01]  /*2550*/  @P2 LDG.E.U16 R71, desc[UR22][R40.64] ;  /* 0x0000001628472981 */ /* 0x0000a2000c1e1500 */
[----:B------:R-:W-:Y:S01]  /*2560*/  PRMT R79, RZ, 0x7610, R79 ;  /* 0x00007610ff4f7816 */ /* 0x000fe2000000004f */
[----:B0-----:R-:W-:Y:S02]  /*2570*/  IMAD.WIDE R40, R48, 0x2, R4 ;  /* 0x0000000230287825 */ /* 0x001fe400078e0204 */
[----:B---3--:R0:W-:Y:S04]  /*2580*/  STL.64 [R1+0x538], R72 ;  /* 0x0005384801007387 */ /* 0x0081e80000100a00 */
[----:B------:R-:W-:Y:S04]  /*2590*/  STL.64 [R1+0x170], R92 ;  /* 0x0001705c01007387 */ /* 0x000fe80000100a00 */
[----:B------:R-:W-:Y:S04]  /*25a0*/  STL [R1+0x4f4], R28 ;  /* 0x0004f41c01007387 */ /* 0x000fe80000100800 */
[----:B------:R-:W-:Y:S04]  /*25b0*/  STL.64 [R1+0x168], R46 ;  /* 0x0001682e01007387 */ /* 0x000fe80000100a00 */
[----:B------:R-:W-:Y:S04]  /*25c0*/  STL [R1+0x4f0], R29 ;  /* 0x0004f01d01007387 */ /* 0x000fe80000100800 */
[----:B------:R-:W-:Y:S01]  /*25d0*/  STL.64 [R1+0x160], R44 ;  /* 0x0001602c01007387 */ /* 0x000fe20000100a00 */
[----:B------:R-:W-:Y:S01]  /*25e0*/  SHF.R.U32.HI R39, RZ, 0x5, R49 ;  /* 0x00000005ff277819 */ /* 0x000fe20000011631 */
[----:B------:R-:W-:Y:S01]  /*25f0*/  IMAD.MOV R34, RZ, RZ, -R37 ;  /* 0x000000ffff227224 */ /* 0x000fe200078e0a25 */
[----:B------:R-:W-:-:S02]  /*2600*/  PRMT R84, RZ, 0x7610, R84 ;  /* 0x00007610ff547816 */ /* 0x000fc40000000054 */
[----:B------:R-:W-:Y:S01]  /*2610*/  SGXT.U32 R39, R39, 0x2 ;  /* 0x000000022727781a */ /* 0x000fe20000000000 */
[----:B------:R-:W-:Y:S01]  /*2620*/  IMAD R34, R34, R0, RZ ;  /* 0x0000000022227224 */ /* 0x000fe200078e02ff */
[----:B------:R-:W-:Y:S02]  /*2630*/  PRMT R80, RZ, 0x7610, R80 ;  /* 0x00007610ff507816 */ /* 0x000fe40000000050 */
[----:B------:R-:W-:Y:S01]  /*2640*/  PRMT R85, RZ, 0x7610, R85 ;  /* 0x00007610ff557816 */ /* 0x000fe20000000055 */
[----:B------:R-:W3:Y:S01]  /*2650*/  @!P1 LDG.E.U16 R84, desc[UR22][R44.64] ;  /* 0x000000162c549981 */ /* 0x000ee2000c1e1500 */
[----:B------:R-:W-:-:S03]  /*2660*/  PRMT R81, RZ, 0x7610, R81 ;  /* 0x00007610ff517816 */ /* 0x000fc60000000051 */
[----:B------:R-:W3:Y:S04]  /*2670*/  @P6 LDG.E.U16 R80, desc[UR22][R40.64] ;  /* 0x0000001628506981 */ /* 0x000ee8000c1e1500 */
[----:B------:R-:W3:Y:S04]  /*2680*/  @!P1 LDG.E.U16 R85, desc[UR22][R46.64] ;  /* 0x000000162e559981 */ /* 0x000ee8000c1e1500 */
[----:B------:R-:W3:Y:S01]  /*2690*/  @P6 LDG.E.U16 R81, desc[UR22][R42.64] ;  /* 0x000000162a516981 */ /* 0x000ee2000c1e1500 */
[----:B------:R-:W-:-:S06]  /*26a0*/  PRMT R78, RZ, 0x7610, R78 ;  /* 0x00007610ff4e7816 */ /* 0x000fcc000000004e */
[----:B------:R-:W3:Y:S01]  /*26b0*/  @P5 LDG.E.U16 R78, desc[UR22][R26.64] ;  /* 0x000000161a4e5981 */ /* 0x000ee2000c1e1500 */
[----:B0-----:R-:W-:-:S03]  /*26c0*/  PRMT R72, RZ, 0x7610, R72 ;  /* 0x00007610ff487816 */ /* 0x001fc60000000048 */
[----:B----4-:R-:W-:Y:S04]  /*26d0*/  STL.64 [R1+0x540], R76 ;  /* 0x0005404c01007387 */ /* 0x010fe80000100a00 */
[----:B------:R-:W-:Y:S04]  /*26e0*/  STL [R1+0x4fc], R30 ;  /* 0x0004fc1e01007387 */ /* 0x000fe80000100800 */
[----:B------:R-:W-:Y:S04]  /*26f0*/  STL [R1+0x4f8], R31 ;  /* 0x0004f81f01007387 */ /* 0x000fe80000100800 */
[----:B--2---:R-:W-:Y:S04]  /*2700*/  STL.64 [R1+0x548], R74 ;  /* 0x0005484a01007387 */ /* 0x004fe80000100a00 */
[----:B------:R-:W-:Y:S04]  /*2710*/  STL [R1+0x504], R32 ;  /* 0x0005042001007387 */ /* 0x000fe80000100800 */
[----:B------:R-:W-:Y:S04]  /*2720*/  STL [R1+0x500], R33 ;  /* 0x0005002101007387 */ /* 0x000fe80000100800 */
[----:B------:R-:W2:Y:S04]  /*2730*/  LDL.LU.64 R50, [R1+0x568] ;  /* 0x0005680001327983 */ /* 0x000ea80000300a00 */
[----:B------:R-:W4:Y:S04]  /*2740*/  LDL.LU.64 R52, [R1+0x560] ;  /* 0x0005600001347983 */ /* 0x000f280000300a00 */
[----:B------:R-:W2:Y:S04]  /*2750*/  LDL.LU.64 R54, [R1+0x558] ;  /* 0x0005580001367983 */ /* 0x000ea80000300a00 */
[----:B------:R-:W-:Y:S04]  /*2760*/  STL.64 [R1+0x70], R40 ;  /* 0x0000702801007387 */ /* 0x000fe80000100a00 */
[----:B------:R-:W-:Y:S04]  /*2770*/  STL [R1+0x4], R10 ;  /* 0x0000040a01007387 */ /* 0x000fe80000100800 */
[----:B------:R0:W-:Y:S04]  /*2780*/  STL [R1+0x8], R11 ;  /* 0x0000080b01007387 */ /* 0x0001e80000100800 */
[----:B------:R-:W-:Y:S01]  /*2790*/  STL.64 [R1+0x550], R86 ;  /* 0x0005505601007387 */ /* 0x000fe20000100a00 */
[----:B0-----:R-:W-:-:S05]  /*27a0*/  IMAD.WIDE R10, R48, 0x2, R6 ;  /* 0x00000002300a7825 */ /* 0x001fca00078e0206 */
[----:B------:R0:W-:Y:S04]  /*27b0*/  STL.64 [R1+0x68], R10 ;  /* 0x0000680a01007387 */ /* 0x0001e80000100a00 */
[----:B------:R0:W2:Y:S02]  /*27c0*/  @P6 LDG.E.U16 R79, desc[UR22][R10.64] ;  /* 0x000000160a4f6981 */ /* 0x0000a4000c1e1500 */
[----:B0-----:R-:W-:Y:S02]  /*27d0*/  IMAD.SHL.U32 R10, R36, 0x10, RZ ;  /* 0x00000010240a7824 */ /* 0x001fe400078e00ff */
[----:B------:R-:W-:-:S03]  /*27e0*/  IMAD.MOV.U32 R36, RZ, RZ, RZ ;  /* 0x000000ffff247224 */ /* 0x000fc600078e00ff */
[----:B------:R-:W-:Y:S01]  /*27f0*/  LOP3.LUT R39, R10, R39, RZ, 0xfc, !PT ;  /* 0x000000270a277212 */ /* 0x000fe200078efcff */
[----:B------:R-:W-:-:S03]  /*2800*/  IMAD.HI.U32 R36, R37, R34, R36 ;  /* 0x0000002225247227 */ /* 0x000fc600078e0024 */
[----:B------:R-:W-:Y:S02]  /*2810*/  IABS R38, R39 ;  /* 0x0000002700267213 */ /* 0x000fe40000000000 */
[C---:B------:R-:W-:Y:S02]  /*2820*/  LOP3.LUT R45, R39.reuse, 0x8, RZ, 0xfc, !PT ;  /* 0x00000008272d7812 */ /* 0x040fe400078efcff */
[C---:B------:R-:W-:Y:S01]  /*2830*/  LOP3.LUT R44, R39.reuse, 0xc, RZ, 0xfc, !PT ;  /* 0x0000000c272c7812 */ /* 0x040fe200078efcff */
[C---:B------:R-:W-:Y:S01]  /*2840*/  IMAD.HI.U32 R40, R36.reuse, R38, RZ ;  /* 0x0000002624287227 */ /* 0x040fe200078e00ff */
[----:B------:R-:W-:Y:S02]  /*2850*/  IABS R34, R45 ;  /* 0x0000002d00227213 */ /* 0x000fe40000000000 */
[----:B------:R-:W-:Y:S01]  /*2860*/  IABS R47, R44 ;  /* 0x0000002c002f7213 */ /* 0x000fe20000000000 */
[----:B------:R-:W-:Y:S01]  /*2870*/  IMAD.MOV R41, RZ, RZ, -R40 ;  /* 0x000000ffff297224 */ /* 0x000fe200078e0a28 */
[----:B------:R-:W-:Y:S01]  /*2880*/  LOP3.LUT R46, R39, 0x4, RZ, 0xfc, !PT ;  /* 0x00000004272e7812 */ /* 0x000fe200078efcff */
[----:B------:R-:W-:-:S03]  /*2890*/  IMAD.HI.U32 R42, R36, R34, RZ ;  /* 0x00000022242a7227 */ /* 0x000fc600078e00ff */
[----:B------:R-:W-:Y:S01]  /*28a0*/  IABS R37, R46 ;  /* 0x0000002e00257213 */ /* 0x000fe20000000000 */
[----:B------:R-:W-:Y:S02]  /*28b0*/  IMAD.MOV.U32 R40, RZ, RZ, R47 ;  /* 0x000000ffff287224 */ /* 0x000fe400078e002f */
[----:B------:R-:W-:Y:S02]  /*28c0*/  IMAD R38, R0, R41, R38 ;  /* 0x0000002900267224 */ /* 0x000fe400078e0226 */
[----:B------:R-:W-:Y:S02]  /*28d0*/  IMAD.MOV R41, RZ, RZ, -R42 ;  /* 0x000000ffff297224 */ /* 0x000fe400078e0a2a */
[----:B------:R-:W-:-:S04]  /*28e0*/  IMAD.HI.U32 R42, R36, R40, RZ ;  /* 0x00000028242a7227 */ /* 0x000fc800078e00ff */
[----:B------:R-:W-:-:S04]  /*28f0*/  IMAD.HI.U32 R43, R36, R37, RZ ;  /* 0x00000025242b7227 */ /* 0x000fc800078e00ff */
[C---:B------:R-:W-:Y:S02]  /*2900*/  IMAD R36, R0.reuse, R41, R34 ;  /* 0x0000002900247224 */ /* 0x040fe400078e0222 */
[----:B------:R-:W-:Y:S02]  /*2910*/  IMAD.MOV R34, RZ, RZ, -R42 ;  /* 0x000000ffff227224 */ /* 0x000fe400078e0a2a */
[----:B------:R-:W-:Y:S02]  /*2920*/  IMAD.MOV R43, RZ, RZ, -R43 ;  /* 0x000000ffff2b7224 */ /* 0x000fe400078e0a2b */
[C---:B------:R-:W-:Y:S01]  /*2930*/  IMAD R34, R0.reuse, R34, R40 ;  /* 0x0000002200227224 */ /* 0x040fe200078e0228 */
[C---:B------:R-:W-:Y:S01]  /*2940*/  ISETP.GT.U32.AND P1, PT, R0.reuse, R38, PT ;  /* 0x000000260000720c */ /* 0x040fe20003f24070 */
[----:B------:R-:W-:-:S03]  /*2950*/  IMAD R37, R0, R43, R37 ;  /* 0x0000002b00257224 */ /* 0x000fc600078e0225 */
[C---:B------:R-:W-:Y:S02]  /*2960*/  ISETP.GT.U32.AND P5, PT, R0.reuse, R34, PT ;  /* 0x000000220000720c */ /* 0x040fe40003fa4070 */
[C---:B------:R-:W-:Y:S02]  /*2970*/  ISETP.GT.U32.AND P2, PT, R0.reuse, R37, PT ;  /* 0x000000250000720c */ /* 0x040fe40003f44070 */
[----:B------:R-:W-:-:S05]  /*2980*/  ISETP.GT.U32.AND P0, PT, R0, R36, PT ;  /* 0x000000240000720c */ /* 0x000fca0003f04070 */
[----:B------:R-:W-:-:S04]  /*2990*/  @!P1 IMAD.IADD R38, R38, 0x1, -R0 ;  /* 0x0000000126269824 */ /* 0x000fc800078e0a00 */
[--C-:B------:R-:W-:Y:S01]  /*29a0*/  @!P5 IMAD.IADD R34, R34, 0x1, -R0.reuse ;  /* 0x000000012222d824 */ /* 0x100fe200078e0a00 */
[----:B------:R-:W-:Y:S01]  /*29b0*/  ISETP.GT.U32.AND P1, PT, R0, R38, PT ;  /* 0x000000260000720c */ /* 0x000fe20003f24070 */
[--C-:B------:R-:W-:Y:S02]  /*29c0*/  @!P2 IMAD.IADD R37, R37, 0x1, -R0.reuse ;  /* 0x000000012525a824 */ /* 0x100fe400078e0a00 */
[----:B------:R-:W-:Y:S01]  /*29d0*/  @!P0 IMAD.IADD R36, R36, 0x1, -R0 ;  /* 0x0000000124248824 */ /* 0x000fe200078e0a00 */
[C---:B------:R-:W-:Y:S02]  /*29e0*/  ISETP.GT.U32.AND P5, PT, R0.reuse, R34, PT ;  /* 0x000000220000720c */ /* 0x040fe40003fa4070 */
[C---:B------:R-:W-:Y:S02]  /*29f0*/  ISETP.GT.U32.AND P2, PT, R0.reuse, R37, PT ;  /* 0x000000250000720c */ /* 0x040fe40003f44070 */
[----:B------:R-:W-:-:S05]  /*2a00*/  ISETP.GT.U32.AND P0, PT, R0, R36, PT ;  /* 0x000000240000720c */ /* 0x000fca0003f04070 */
[----:B------:R-:W-:Y:S01]  /*2a10*/  @!P1 IMAD.IADD R38, R38, 0x1, -R0 ;  /* 0x0000000126269824 */ /* 0x000fe200078e0a00 */
[----:B------:R-:W-:-:S03]  /*2a20*/  ISETP.GE.AND P1, PT, R39, RZ, PT ;  /* 0x000000ff2700720c */ /* 0x000fc60003f26270 */
[--C-:B------:R-:W-:Y:S01]  /*2a30*/  @!P5 IMAD.IADD R34, R34, 0x1, -R0.reuse ;  /* 0x000000012222d824 */ /* 0x100fe200078e0a00 */
[----:B------:R-:W-:Y:S01]  /*2a40*/  ISETP.GE.AND P5, PT, R44, RZ, PT ;  /* 0x000000ff2c00720c */ /* 0x000fe20003fa6270 */
[--C-:B------:R-:W-:Y:S01]  /*2a50*/  @!P2 IMAD.IADD R37, R37, 0x1, -R0.reuse ;  /* 0x000000012525a824 */ /* 0x100fe200078e0a00 */
[----:B------:R-:W-:Y:S01]  /*2a60*/  ISETP.GE.AND P2, PT, R46, RZ, PT ;  /* 0x000000ff2e00720c */ /* 0x000fe20003f46270 */
[----:B------:R-:W-:Y:S01]  /*2a70*/  @!P0 IMAD.IADD R36, R36, 0x1, -R0 ;  /* 0x0000000124248824 */ /* 0x000fe200078e0a00 */
[----:B------:R-:W-:Y:S01]  /*2a80*/  ISETP.GE.AND P0, PT, R45, RZ, PT ;  /* 0x000000ff2d00720c */ /* 0x000fe20003f06270 */
[----:B------:R-:W-:-:S04]  /*2a90*/  VIADD R0, R90, 0xfffffffb ;  /* 0xfffffffb5a007836 */ /* 0x000fc80000000000 */
[----:B------:R-:W-:Y:S01]  /*2aa0*/  @!P1 IMAD.MOV R38, RZ, RZ, -R38 ;  /* 0x000000ffff269224 */ /* 0x000fe200078e0a26 */
[----:B------:R-:W-:Y:S02]  /*2ab0*/  ISETP.NE.AND P1, PT, R35, RZ, PT ;  /* 0x000000ff2300720c */ /* 0x000fe40003f25270 */
[----:B------:R-:W-:Y:S01]  /*2ac0*/  LOP3.LUT R35, RZ, R35, RZ, 0x33, !PT ;  /* 0x00000023ff237212 */ /* 0x000fe200078e33ff */
[----:B------:R-:W-:Y:S02]  /*2ad0*/  @!P5 IMAD.MOV R34, RZ, RZ, -R34 ;  /* 0x000000ffff22d224 */ /* 0x000fe400078e0a22 */
[----:B------:R-:W-:Y:S01]  /*2ae0*/  @!P2 IMAD.MOV R37, RZ, RZ, -R37 ;  /* 0x000000ffff25a224 */ /* 0x000fe200078e0a25 */
[----:B------:R-:W-:Y:S01]  /*2af0*/  ISETP.GE.U32.AND P2, PT, R0, 0x7fffffdc, PT ;  /* 0x7fffffdc0000780c */ /* 0x000fe20003f46070 */
[----:B------:R-:W-:Y:S01]  /*2b00*/  @!P0 IMAD.MOV R36, RZ, RZ, -R36 ;  /* 0x000000ffff248224 */ /* 0x000fe200078e0a24 */
[C---:B------:R-:W-:Y:S01]  /*2b10*/  SEL R11, R35.reuse, R34, !P1 ;  /* 0x00000022230b7207 */ /* 0x040fe20004800000 */
[----:B------:R-:W-:Y:S01]  /*2b20*/  VIADD R34, R90, 0xfffffff3 ;  /* 0xfffffff35a227836 */ /* 0x000fe20000000000 */
[----:B------:R-:W-:Y:S01]  /*2b30*/  SHF.R.U32.HI R0, RZ, 0x4, R58 ;  /* 0x00000004ff007819 */ /* 0x000fe2000001163a */
[----:B------:R0:W-:Y:S01]  /*2b40*/  STL [R1+0x474], R10 ;  /* 0x0004740a01007387 */ /* 0x0001e20000100800 */
[C---:B------:R-:W-:Y:S01]  /*2b50*/  SEL R92, R35.reuse, R38, !P1 ;  /* 0x00000026235c7207 */ /* 0x040fe20004800000 */
[----:B------:R-:W-:Y:S01]  /*2b60*/  IMAD.WIDE R74, R48, 0x2, R8 ;  /* 0x00000002304a7825 */ /* 0x000fe200078e0208 */
[----:B------:R-:W-:Y:S01]  /*2b70*/  LOP3.LUT P5, RZ, R0, 0x1, RZ, 0xc0, !PT ;  /* 0x0000000100ff7812 */ /* 0x000fe200078ac0ff */
[----:B------:R1:W-:Y:S02]  /*2b80*/  STL [R1+0xc], R13 ;  /* 0x00000c0d01007387 */ /* 0x0003e40000100800 */
[----:B------:R-:W-:Y:S01]  /*2b90*/  IMAD R40, R82, 0x1b, RZ ;  /* 0x0000001b52287824 */ /* 0x000fe200078e02ff */
[----:B------:R-:W-:Y:S01]  /*2ba0*/  PRMT R42, RZ, 0x7610, R42 ;  /* 0x00007610ff2a7816 */ /* 0x000fe2000000002a */
[----:B------:R-:W2:Y:S01]  /*2bb0*/  @P6 LDG.E.U16 R72, desc[UR22][R74.64] ;  /* 0x000000164a486981 */ /* 0x000ea2000c1e1500 */
[----:B0-----:R-:W-:-:S02]  /*2bc0*/  SEL R10, R35, R36, !P1 ;  /* 0x00000024230a7207 */ /* 0x001fc40004800000 */
[----:B-1----:R-:W-:Y:S01]  /*2bd0*/  SEL R13, R35, R37, !P1 ;  /* 0x00000025230d7207 */ /* 0x002fe20004800000 */
[----:B------:R-:W-:Y:S01]  /*2be0*/  VIADD R35, R90, 0xfffffffa ;  /* 0xfffffffa5a237836 */ /* 0x000fe20000000000 */
[----:B------:R-:W-:Y:S01]  /*2bf0*/  ISETP.GE.U32.AND P1, PT, R34, 0x7fffffd4, PT ;  /* 0x7fffffd42200780c */ /* 0x000fe20003f26070 */
[----:B------:R-:W-:-:S03]  /*2c00*/  VIADD R34, R90, 0xfffffff2 ;  /* 0xfffffff25a227836 */ /* 0x000fc60000000000 */
[----:B------:R-:W-:Y:S02]  /*2c10*/  ISETP.GE.U32.AND P0, PT, R35, 0x7fffffdb, PT ;  /* 0x7fffffdb2300780c */ /* 0x000fe40003f06070 */
[----:B------:R-:W-:Y:S01]  /*2c20*/  ISETP.GE.U32.AND P6, PT, R34, 0x7fffffd3, PT ;  /* 0x7fffffd32200780c */ /* 0x000fe20003fc6070 */
[----:B------:R-:W-:-:S05]  /*2c30*/  IMAD.WIDE R34, R40, 0x2, R2 ;  /* 0x0000000228227825 */ /* 0x000fca00078e0202 */
[----:B------:R-:W3:Y:S04]  /*2c40*/  @P5 LDG.E.U16 R42, desc[UR22][R34.64] ;  /* 0x00000016222a5981 */ /* 0x000ee8000c1e1500 */
[----:B------:R-:W-:Y:S01]  /*2c50*/  STL [R1+0x508], R92 ;  /* 0x0005085c01007387 */ /* 0x000fe20000100800 */
[----:B------:R-:W-:-:S03]  /*2c60*/  IMAD.WIDE R36, R40, 0x2, R4 ;  /* 0x0000000228247825 */ /* 0x000fc600078e0204 */
[----:B------:R0:W-:Y:S01]  /*2c70*/  STL [R1+0x50c], R13 ;  /* 0x00050c0d01007387 */ /* 0x0001e20000100800 */
[----:B------:R-:W-:-:S03]  /*2c80*/  IMAD.WIDE R38, R40, 0x2, R6 ;  /* 0x0000000228267825 */ /* 0x000fc600078e0206 */
[----:B------:R1:W-:Y:S01]  /*2c90*/  STL [R1+0x510], R10 ;  /* 0x0005100a01007387 */ /* 0x0003e20000100800 */
[----:B------:R-:W-:-:S03]  /*2ca0*/  IMAD.WIDE R40, R40, 0x2, R8 ;  /* 0x0000000228287825 */ /* 0x000fc600078e0208 */
[----:B------:R1:W-:Y:S01]  /*2cb0*/  STL [R1+0x514], R11 ;  /* 0x0005140b01007387 */ /* 0x0003e20000100800 */
[----:B0-----:R-:W-:Y:S01]  /*2cc0*/  PRMT R13, RZ, 0x7610, R13 ;  /* 0x00007610ff0d7816 */ /* 0x001fe2000000000d */
[----:B------:R-:W-:Y:S01]  /*2cd0*/  VIADD R0, R90, 0xfffffff9 ;  /* 0xfffffff95a007836 */ /* 0x000fe20000000000 */
[----:B-1----:R-:W-:Y:S02]  /*2ce0*/  PRMT R10, RZ, 0x7610, R10 ;  /* 0x00007610ff0a7816 */ /* 0x002fe4000000000a */
[----:B------:R-:W-:Y:S01]  /*2cf0*/  PRMT R11, RZ, 0x7610, R11 ;  /* 0x00007610ff0b7816 */ /* 0x000fe2000000000b */
[----:B------:R-:W-:Y:S04]  /*2d00*/  STL.64 [R1+0x60], R74 ;  /* 0x0000604a01007387 */ /* 0x000fe80000100a00 */
[----:B------:R0:W4:Y:S04]  /*2d10*/  @P5 LDG.E.U16 R10, desc[UR22][R38.64] ;  /* 0x00000016260a5981 */ /* 0x000128000c1e1500 */
[----:B------:R1:W4:Y:S04]  /*2d20*/  @P5 LDG.E.U16 R11, desc[UR22][R36.64] ;  /* 0x00000016240b5981 */ /* 0x000328000c1e1500 */
[----:B------:R-:W4:Y:S01]  /*2d30*/  @P5 LDG.E.U16 R13, desc[UR22][R40.64] ;  /* 0x00000016280d5981 */ /* 0x000f22000c1e1500 */
[----:B------:R-:W-:Y:S01]  /*2d40*/  ISETP.GE.U32.AND P5, PT, R0, 0x7fffffda, PT ;  /* 0x7fffffda0000780c */ /* 0x000fe20003fa6070 */
[----:B------:R-:W-:-:S02]  /*2d50*/  IMAD.SHL.U32 R0, R82, 0x4, RZ ;  /* 0x0000000452007824 */ /* 0x000fc400078e00ff */
[----:B------:R-:W-:Y:S01]  /*2d60*/  STL.64 [R1+0x518], R34 ;  /* 0x0005182201007387 */ /* 0x000fe20000100a00 */
[----:B------:R-:W-:-:S03]  /*2d70*/  PRMT R92, RZ, 0x7610, R92 ;  /* 0x00007610ff5c7816 */ /* 0x000fc6000000005c */
[----:B------:R-:W-:Y:S01]  /*2d80*/  STL.64 [R1+0x520], R36 ;  /* 0x0005202401007387 */ /* 0x000fe20000100a00 */
[----:B------:R-:W-:-:S03]  /*2d90*/  PRMT R32, RZ, 0x7610, R32 ;  /* 0x00007610ff207816 */ /* 0x000fc60000000020 */
[----:B------:R-:W-:Y:S01]  /*2da0*/  STL.64 [R1+0x528], R38 ;  /* 0x0005282601007387 */ /* 0x000fe20000100a00 */
[----:B------:R-:W-:Y:S01]  /*2db0*/  PRMT R33, RZ, 0x7610, R33 ;  /* 0x00007610ff217816 */ /* 0x000fe20000000021 */
[----:B------:R-:W-:Y:S01]  /*2dc0*/  IMAD.WIDE R46, R0, 0x2, R4 ;  /* 0x00000002002e7825 */ /* 0x000fe200078e0204 */
[----:B------:R-:W-:-:S03]  /*2dd0*/  PRMT R30, RZ, 0x7610, R30 ;  /* 0x00007610ff1e7816 */ /* 0x000fc6000000001e */
[----:B------:R-:W-:Y:S01]  /*2de0*/  IMAD.WIDE R44, R0, 0x2, R6 ;  /* 0x00000002002c7825 */ /* 0x000fe200078e0206 */
[----:B------:R-:W4:Y:S04]  /*2df0*/  @!P2 LDG.E.U16 R32, desc[UR22][R46.64] ;  /* 0x000000162e20a981 */ /* 0x000f28000c1e1500 */
[----:B------:R-:W4:Y:S01]  /*2e00*/  @!P2 LDG.E.U16 R33, desc[UR22][R44.64] ;  /* 0x000000162c21a981 */ /* 0x000f22000c1e1500 */
[----:B------:R-:W-:Y:S02]  /*2e10*/  PRMT R31, RZ, 0x7610, R31 ;  /* 0x00007610ff1f7816 */ /* 0x000fe4000000001f */
[----:B------:R-:W-:Y:S02]  /*2e20*/  PRMT R28, RZ, 0x7610, R28 ;  /* 0x00007610ff1c7816 */ /* 0x000fe4000000001c */
[----:B------:R-:W-:-:S02]  /*2e30*/  PRMT R29, RZ, 0x7610, R29 ;  /* 0x00007610ff1d7816 */ /* 0x000fc4000000001d */
[----:B------:R-:W-:Y:S02]  /*2e40*/  PRMT R26, RZ, 0x7610, R26 ;  /* 0x00007610ff1a7816 */ /* 0x000fe4000000001a */
[----:B------:R-:W-:Y:S02]  /*2e50*/  PRMT R27, RZ, 0x7610, R27 ;  /* 0x00007610ff1b7816 */ /* 0x000fe4000000001b */
[----:B------:R-:W-:Y:S02]  /*2e60*/  PRMT R24, RZ, 0x7610, R24 ;  /* 0x00007610ff187816 */ /* 0x000fe40000000018 */
[----:B------:R-:W-:Y:S02]  /*2e70*/  PRMT R25, RZ, 0x7610, R25 ;  /* 0x00007610ff197816 */ /* 0x000fe40000000019 */
[----:B------:R-:W-:Y:S01]  /*2e80*/  PRMT R22, RZ, 0x7610, R22 ;  /* 0x00007610ff167816 */ /* 0x000fe20000000016 */
[----:B------:R-:W-:Y:S01]  /*2e90*/  IMAD.SHL.U32 R91, R49, 0x2, RZ ;  /* 0x00000002315b7824 */ /* 0x000fe200078e00ff */
[----:B------:R-:W-:-:S04]  /*2ea0*/  @!UP1 UIADD3 UR4, UPT, UPT, -UR5, 0x100000, URZ ;  /* 0x0010000005049890 */ /* 0x000fc8000fffe1ff */
[----:B------:R-:W-:Y:S02]  /*2eb0*/  @!UP1 USHF.L.U32 UR5, UR4, 0xb, URZ ;  /* 0x0000000b04059899 */ /* 0x000fe400080006ff */
[----:B------:R-:W-:Y:S01]  /*2ec0*/  @!UP1 USHF.L.U32 UR4, UR4, 0x1, URZ ;  /* 0x0000000104049899 */ /* 0x000fe200080006ff */
[----:B------:R-:W-:Y:S01]  /*2ed0*/  LOP3.LUT R91, R91, 0x7e, RZ, 0xc0, !PT ;  /* 0x0000007e5b5b7812 */ /* 0x000fe200078ec0ff */
[----:B------:R-:W-:Y:S01]  /*2ee0*/  VOTEU.ALL UP1, P3 ;  /* 0x0000000000ff7886 */ /* 0x000fe20001820000 */
[----:B------:R-:W-:Y:S01]  /*2ef0*/  IMAD R48, R82, 0x1c, RZ ;  /* 0x0000001c52307824 */ /* 0x000fe200078e02ff */
[----:B------:R-:W-:Y:S02]  /*2f00*/  PRMT R23, RZ, 0x7610, R23 ;  /* 0x00007610ff177816 */ /* 0x000fe40000000017 */
[----:B------:R-:W-:Y:S02]  /*2f10*/  PRMT R14, RZ, 0x7610, R14 ;  /* 0x00007610ff0e7816 */ /* 0x000fe4000000000e */
[----:B------:R-:W-:-:S04]  /*2f20*/  PRMT R20, RZ, 0x7610, R20 ;  /* 0x00007610ff147816 */ /* 0x000fc80000000014 */
[----:B------:R0:W1:Y:S01]  /*2f30*/  @!UP1 SYNCS.EXCH.64 URZ, [UR9+0x10808], UR4 ;  /* 0x0108080409ff95b2 */ /* 0x0000620008000100 */
[----:B------:R-:W-:Y:S02]  /*2f40*/  PRMT R21, RZ, 0x7610, R21 ;  /* 0x00007610ff157816 */ /* 0x000fe40000000015 */
[----:B------:R-:W-:Y:S02]  /*2f50*/  PRMT R12, RZ, 0x7610, R12 ;  /* 0x00007610ff0c7816 */ /* 0x000fe4000000000c */
[----:B------:R-:W-:Y:S02]  /*2f60*/  PRMT R83, RZ, 0x7610, R83 ;  /* 0x00007610ff537816 */ /* 0x000fe40000000053 */
[----:B------:R-:W-:Y:S02]  /*2f70*/  PRMT R18, RZ, 0x7610, R18 ;  /* 0x00007610ff127816 */ /* 0x000fe40000000012 */
[----:B------:R-:W-:Y:S02]  /*2f80*/  PRMT R19, RZ, 0x7610, R19 ;  /* 0x00007610ff137816 */ /* 0x000fe40000000013 */
[----:B------:R-:W-:Y:S01]  /*2f90*/  PRMT R17, RZ, 0x7610, R17 ;  /* 0x00007610ff117816 */ /* 0x000fe20000000011 */
[----:B0-----:R-:W0:Y:S01]  /*2fa0*/  LDCU UR4, c[0x0][0x3b0] ;  /* 0x00007600ff0477ac */ /* 0x001e220008000800 */
[----:B--2---:R2:W-:Y:S02]  /*2fb0*/  STL [R1+0x2c8], R72 ;  /* 0x0002c84801007387 */ /* 0x0045e40000100800 */
[----:B--2---:R-:W-:-:S05]  /*2fc0*/  IMAD.WIDE R72, R0, 0x2, R2 ;  /* 0x0000000200487825 */ /* 0x004fca00078e0202 */
[----:B------:R-:W2:Y:S04]  /*2fd0*/  @!P2 LDG.E.U16 R92, desc[UR22][R72.64] ;  /* 0x00000016485ca981 */ /* 0x000ea8000c1e1500 */
[----:B---3--:R3:W-:Y:S02]  /*2fe0*/  STL [R1+0x2c4], R42 ;  /* 0x0002c42a01007387 */ /* 0x0087e40000100800 */
[----:B---3--:R-:W-:Y:S01]  /*2ff0*/  IMAD.WIDE R42, R0, 0x2, R8 ;  /* 0x00000002002a7825 */ /* 0x008fe200078e0208 */
[----:B------:R-:W-:Y:S01]  /*3000*/  SHF.R.U32.HI R0, RZ, 0xb, R58 ;  /* 0x0000000bff007819 */ /* 0x000fe2000001163a */
[----:B------:R-:W-:Y:S04]  /*3010*/  STL.64 [R1+0x258], R72 ;  /* 0x0002584801007387 */ /* 0x000fe80000100a00 */
[----:B------:R3:W2:Y:S01]  /*3020*/  @!P2 LDG.E.U16 R30, desc[UR22][R42.64] ;  /* 0x000000162a1ea981 */ /* 0x0006a2000c1e1500 */
[----:B------:R-:W-:Y:S01]  /*3030*/  LOP3.LUT P2, RZ, R0, 0x1, RZ, 0xc0, !PT ;  /* 0x0000000100ff7812 */ /* 0x000fe2000784c0ff */
[----:B------:R-:W-:-:S02]  /*3040*/  IMAD R0, R82, 0xc, RZ ;  /* 0x0000000c52007824 */ /* 0x000fc400078e02ff */
[----:B------:R-:W-:Y:S02]  /*3050*/  STL.64 [R1+0x250], R46 ;  /* 0x0002502e01007387 */ /* 0x000fe40000100a00 */
[C---:B------:R-:W-:Y:S02]  /*3060*/  IMAD.WIDE R38, R0.reuse, 0x2, R4 ;  /* 0x0000000200267825 */ /* 0x040fe400078e0204 */
[----:B------:R-:W-:Y:S02]  /*3070*/  STL.64 [R1+0x248], R44 ;  /* 0x0002482c01007387 */ /* 0x000fe40000100a00 */
[C---:B-1----:R-:W-:Y:S02]  /*3080*/  IMAD.WIDE R36, R0.reuse, 0x2, R6 ;  /* 0x0000000200247825 */ /* 0x042fe400078e0206 */
[----:B------:R3:W-:Y:S02]  /*3090*/  STL.64 [R1+0x240], R42 ;  /* 0x0002402a01007387 */ /* 0x0007e40000100a00 */
[----:B------:R-:W-:-:S02]  /*30a0*/  IMAD.WIDE R34, R0, 0x2, R8 ;  /* 0x0000000200227825 */ /* 0x000fc400078e0208 */
[----:B------:R-:W2:Y:S04]  /*30b0*/  @!P1 LDG.E.U16 R28, desc[UR22][R38.64] ;  /* 0x00000016261c9981 */ /* 0x000ea8000c1e1500 */
[----:B------:R-:W2:Y:S01]  /*30c0*/  @!P1 LDG.E.U16 R29, desc[UR22][R36.64] ;  /* 0x00000016241d9981 */ /* 0x000ea2000c1e1500 */
[----:B---3--:R-:W-:-:S03]  /*30d0*/  IMAD.WIDE R42, R0, 0x2, R2 ;  /* 0x00000002002a7825 */ /* 0x008fc600078e0202 */
[----:B------:R-:W3:Y:S01]  /*30e0*/  @!P1 LDG.E.U16 R26, desc[UR22][R34.64] ;  /* 0x00000016221a9981 */ /* 0x000ee2000c1e1500 */
[----:B------:R-:W-:-:S03]  /*30f0*/  VIADD R0, R90, 0xfffffff1 ;  /* 0xfffffff15a007836 */ /* 0x000fc60000000000 */
[----:B------:R1:W2:Y:S02]  /*3100*/  @!P1 LDG.E.U16 R31, desc[UR22][R42.64] ;  /* 0x000000162a1f9981 */ /* 0x0002a4000c1e1500 */
[----:B------:R-:W-:Y:S02]  /*3110*/  ISETP.GE.U32.AND P1, PT, R0, 0x7fffffd2, PT ;  /* 0x7fffffd20000780c */ /* 0x000fe40003f26070 */
[----:B------:R1:W-:Y:S01]  /*3120*/  STL.64 [R1+0x158], R42 ;  /* 0x0001582a01007387 */ /* 0x0003e20000100a00 */
[----:B------:R-:W-:-:S03]  /*3130*/  IMAD R0, R82, 0x14, RZ ;  /* 0x0000001452007824 */ /* 0x000fc600078e02ff */
[----:B------:R0:W-:Y:S04]  /*3140*/  STL.64 [R1+0x150], R38 ;  /* 0x0001502601007387 */ /* 0x0001e80000100a00 */
[----:B------:R4:W-:Y:S04]  /*3150*/  STL.64 [R1+0x148], R36 ;  /* 0x0001482401007387 */ /* 0x0009e80000100a00 */
[----:B------:R4:W-:Y:S01]  /*3160*/  STL.64 [R1+0x140], R34 ;  /* 0x0001402201007387 */ /* 0x0009e20000100a00 */
[----:B-1----:R-:W-:-:S04]  /*3170*/  IMAD.WIDE R42, R0, 0x2, R2 ;  /* 0x00000002002a7825 */ /* 0x002fc800078e0202 */
[C---:B0-----:R-:W-:Y:S01]  /*3180*/  IMAD.WIDE R38, R0.reuse, 0x2, R4 ;  /* 0x0000000200267825 */ /* 0x041fe200078e0204 */
[----:B------:R0:W2:Y:S03]  /*3190*/  @P2 LDG.E.U16 R27, desc[UR22][R42.64] ;  /* 0x000000162a1b2981 */ /* 0x0000a6000c1e1500 */
[C---:B----4-:R-:W-:Y:S01]  /*31a0*/  IMAD.WIDE R36, R0.reuse, 0x2, R6 ;  /* 0x0000000200247825 */ /* 0x050fe200078e0206 */
[----:B------:R-:W4:Y:S03]  /*31b0*/  @P2 LDG.E.U16 R24, desc[UR22][R38.64] ;  /* 0x0000001626182981 */ /* 0x000f26000c1e1500 */
[----:B------:R-:W-:Y:S01]  /*31c0*/  IMAD.WIDE R34, R0, 0x2, R8 ;  /* 0x0000000200227825 */ /* 0x000fe200078e0208 */
[----:B------:R-:W-:Y:S01]  /*31d0*/  SHF.R.U32.HI R0, RZ, 0x3, R58 ;  /* 0x00000003ff007819 */ /* 0x000fe2000001163a */
[----:B------:R-:W2:Y:S04]  /*31e0*/  @P2 LDG.E.U16 R25, desc[UR22][R36.64] ;  /* 0x0000001624192981 */ /* 0x000ea8000c1e1500 */
[----:B------:R1:W2:Y:S01]  /*31f0*/  @P2 LDG.E.U16 R22, desc[UR22][R34.64] ;  /* 0x0000001622162981 */ /* 0x0002a2000c1e1500 */
[----:B------:R-:W-:-:S02]  /*3200*/  LOP3.LUT P2, RZ, R0, 0x1, RZ, 0xc0, !PT ;  /* 0x0000000100ff7812 */ /* 0x000fc4000784c0ff */
[----:B------:R-:W-:Y:S01]  /*3210*/  LOP3.LUT R0, R49, 0x40, RZ, 0xc0, !PT ;  /* 0x0000004031007812 */ /* 0x000fe200078ec0ff */
[----:B------:R0:W-:Y:S04]  /*3220*/  STL.64 [R1+0x58], R42 ;  /* 0x0000582a01007387 */ /* 0x0001e80000100a00 */
[----:B------:R-:W-:Y:S01]  /*3230*/  IMAD R0, R0, 0x40, R91 ;  /* 0x0000004000007824 */ /* 0x000fe200078e025b */
[----:B------:R-:W-:Y:S01]  /*3240*/  STL.64 [R1+0x50], R38 ;  /* 0x0000502601007387 */ /* 0x000fe20000100a00 */
[----:B------:R-:W-:-:S03]  /*3250*/  IMAD.WIDE R44, R48, 0x2, R4 ;  /* 0x00000002302c7825 */ /* 0x000fc600078e0204 */
[----:B------:R1:W-:Y:S01]  /*3260*/  STS.U16 [R0+UR9+0x4400], R50 ;  /* 0x0044003200007988 */ /* 0x0003e20008000409 */
[----:B------:R-:W-:-:S03]  /*3270*/  IMAD.WIDE R46, R48, 0x2, R6 ;  /* 0x00000002302e7825 */ /* 0x000fc600078e0206 */
[----:B------:R-:W-:Y:S01]  /*3280*/  STL.64 [R1+0x48], R36 ;  /* 0x0000482401007387 */ /* 0x000fe20000100a00 */
[----:B0-----:R-:W-:-:S03]  /*3290*/  IMAD.WIDE R42, R48, 0x2, R2 ;  /* 0x00000002302a7825 */ /* 0x001fc600078e0202 */
[----:B------:R0:W-:Y:S01]  /*32a0*/  STL.64 [R1+0x40], R34 ;  /* 0x0000402201007387 */ /* 0x0001e20000100a00 */
[----:B------:R-:W-:-:S03]  /*32b0*/  IMAD.WIDE R48, R48, 0x2, R8 ;  /* 0x0000000230307825 */ /* 0x000fc600078e0208 */
[----:B------:R-:W2:Y:S01]  /*32c0*/  @P2 LDG.E.U16 R23, desc[UR22][R42.64] ;  /* 0x000000162a172981 */ /* 0x000ea2000c1e1500 */
[----:B-1----:R-:W-:-:S03]  /*32d0*/  IMAD R50, R82, 0x5, RZ ;  /* 0x0000000552327824 */ /* 0x002fc600078e02ff */
[----:B------:R-:W2:Y:S01]  /*32e0*/  @P2 LDG.E.U16 R14, desc[UR22][R44.64] ;  /* 0x000000162c0e2981 */ /* 0x000ea2000c1e1500 */
[C---:B------:R-:W-:Y:S01]  /*32f0*/  IMAD.WIDE R72, R50.reuse, 0x2, R2 ;  /* 0x0000000232487825 */ /* 0x040fe200078e0202 */
[----:B0-----:R-:W-:Y:S02]  /*3300*/  SHF.R.U32.HI R34, RZ, 0xa, R58 ;  /* 0x0000000aff227819 */ /* 0x001fe4000001163a */
[----:B------:R-:W2:Y:S01]  /*3310*/  @P2 LDG.E.U16 R20, desc[UR22][R46.64] ;  /* 0x000000162e142981 */ /* 0x000ea2000c1e1500 */
[----:B------:R-:W-:-:S03]  /*3320*/  IMAD.WIDE R38, R50, 0x2, R4 ;  /* 0x0000000232267825 */ /* 0x000fc600078e0204 */
[----:B------:R-:W2:Y:S01]  /*3330*/  @P2 LDG.E.U16 R21, desc[UR22][R48.64] ;  /* 0x0000001630152981 */ /* 0x000ea2000c1e1500 */
[----:B------:R-:W-:Y:S01]  /*3340*/  LOP3.LUT P2, RZ, R34, 0x1, RZ, 0xc0, !PT ;  /* 0x0000000122ff7812 */ /* 0x000fe2000784c0ff */
[C---:B------:R-:W-:Y:S02]  /*3350*/  IMAD.WIDE R36, R50.reuse, 0x2, R6 ;  /* 0x0000000232247825 */ /* 0x040fe400078e0206 */
[----:B------:R-:W-:Y:S02]  /*3360*/  STL.64 [R1+0x238], R72 ;  /* 0x0002384801007387 */ /* 0x000fe40000100a00 */
[----:B------:R-:W-:Y:S02]  /*3370*/  IMAD.WIDE R34, R50, 0x2, R8 ;  /* 0x0000000232227825 */ /* 0x000fe400078e0208 */
[----:B------:R-:W-:Y:S04]  /*3380*/  STL.64 [R1+0x230], R38 ;  /* 0x0002302601007387 */ /* 0x000fe80000100a00 */
[----:B------:R0:W-:Y:S04]  /*3390*/  STL.64 [R1+0x228], R36 ;  /* 0x0002282401007387 */ /* 0x0001e80000100a00 */
[----:B------:R1:W-:Y:S04]  /*33a0*/  STL.64 [R1+0x220], R34 ;  /* 0x0002202201007387 */ /* 0x0003e80000100a00 */
[----:B------:R-:W2:Y:S04]  /*33b0*/  @!P0 LDG.E.U16 R12, desc[UR22][R36.64] ;  /* 0x00000016240c8981 */ /* 0x000ea8000c1e1500 */
[----:B------:R-:W2:Y:S04]  /*33c0*/  @!P0 LDG.E.U16 R83, desc[UR22][R34.64] ;  /* 0x0000001622538981 */ /* 0x000ea8000c1e1500 */
[----:B------:R1:W-:Y:S04]  /*33d0*/  STS.U16 [R0+UR9+0x2400], R51 ;  /* 0x0024003300007988 */ /* 0x0003e80008000409 */
[----:B0-----:R-:W2:Y:S04]  /*33e0*/  LDL.LU R36, [R1+0xf0] ;  /* 0x0000f00001247983 */ /* 0x001ea80000300800 */
[----:B------:R-:W3:Y:S04]  /*33f0*/  LDL.LU R37, [R1+0x2c] ;  /* 0x00002c0001257983 */ /* 0x000ee80000300800 */
[----:B-1----:R-:W4:Y:S04]  /*3400*/  LDL.LU R34, [R1+0x28] ;  /* 0x0000280001227983 */ /* 0x002f280000300800 */
[----:B------:R-:W4:Y:S04]  /*3410*/  LDL.LU R35, [R1+0x24] ;  /* 0x0000240001237983 */ /* 0x000f280000300800 */
[----:B------:R-:W4:Y:S04]  /*3420*/  LDL.LU R89, [R1+0x20] ;  /* 0x0000200001597983 */ /* 0x000f280000300800 */
[----:B------:R-:W4:Y:S01]  /*3430*/  LDL.LU R93, [R1+0x1c] ;  /* 0x00001c00015d7983 */ /* 0x000f220000300800 */
[----:B------:R-:W-:-:S02]  /*3440*/  SHF.R.U32.HI R50, RZ, 0x2, R58 ;  /* 0x00000002ff327819 */ /* 0x000fc4000001163a */
[----:B------:R-:W-:Y:S01]  /*3450*/  LOP3.LUT R51, R0, 0x10, RZ, 0x3c, !PT ;  /* 0x0000001000337812 */ /* 0x000fe200078e3cff */
[----:B------:R0:W4:Y:S04]  /*3460*/  @!P0 LDG.E.U16 R18, desc[UR22][R72.64] ;  /* 0x0000001648128981 */ /* 0x000128000c1e1500 */
[----:B------:R1:W4:Y:S01]  /*3470*/  @!P0 LDG.E.U16 R19, desc[UR22][R38.64] ;  /* 0x0000001626138981 */ /* 0x000322000c1e1500 */
[----:B------:R-:W-:Y:S01]  /*3480*/  LOP3.LUT P0, RZ, R50, 0x1, RZ, 0xc0, !PT ;  /* 0x0000000132ff7812 */ /* 0x000fe2000780c0ff */
[----:B------:R-:W-:Y:S02]  /*3490*/  IMAD R50, R82, 0xd, RZ ;  /* 0x0000000d52327824 */ /* 0x000fe400078e02ff */
[----:B------:R0:W-:Y:S01]  /*34a0*/  STS.U16 [R0+UR9+0x400], R52 ;  /* 0x0004003400007988 */ /* 0x0001e20008000409 */
[----:B------:R-:W-:-:S03]  /*34b0*/  PRMT R91, RZ, 0x7610, R91 ;  /* 0x00007610ff5b7816 */ /* 0x000fc6000000005b */
[----:B------:R1:W-:Y:S04]  /*34c0*/  STS.U16 [R0+UR9+0x6000], R53 ;  /* 0x0060003500007988 */ /* 0x0003e80008000409 */
[----:B------:R-:W4:Y:S04]  /*34d0*/  LDL.LU R38, [R1+0x14] ;  /* 0x0000140001267983 */ /* 0x000f280000300800 */
[----:B0-----:R-:W4:Y:S01]  /*34e0*/  LDL.LU R52, [R1+0xe0] ;  /* 0x0000e00001347983 */ /* 0x001f220000300800 */
[----:B------:R-:W-:-:S03]  /*34f0*/  IMAD.WIDE R86, R50, 0x2, R2 ;  /* 0x0000000232567825 */ /* 0x000fc600078e0202 */
[----:B------:R0:W-:Y:S04]  /*3500*/  STS.U16 [R0+UR9+0x4000], R54 ;  /* 0x0040003600007988 */ /* 0x0001e80008000409 */
[----:B-1----:R-:W4:Y:S04]  /*3510*/  LDL.LU R53, [R1+0x3c] ;  /* 0x00003c0001357983 */ /* 0x002f280000300800 */
[----:B------:R1:W-:Y:S04]  /*3520*/  STS.U16 [R0+UR9+0x2000], R55 ;  /* 0x0020003700007988 */ /* 0x0003e80008000409 */
[----:B0-----:R-:W4:Y:S01]  /*3530*/  LDL.LU R54, [R1+0x38] ;  /* 0x0000380001367983 */ /* 0x001f220000300800 */
[----:B------:R-:W-:-:S03]  /*3540*/  IMAD.WIDE R74, R50, 0x2, R4 ;  /* 0x00000002324a7825 */ /* 0x000fc600078e0204 */
[----:B------:R0:W-:Y:S04]  /*3550*/  STS.U16 [R0+UR9], R56 ;  /* 0x0000003800007988 */ /* 0x0001e80008000409 */
[----:B-1----:R-:W4:Y:S04]  /*3560*/  LDL.LU R55, [R1+0x34] ;  /* 0x0000340001377983 */ /* 0x002f280000300800 */
[----:B------:R-:W-:Y:S04]  /*3570*/  STS.U16 [R0+UR9+0x6400], R62 ;  /* 0x0064003e00007988 */ /* 0x000fe80008000409 */
[----:B------:R-:W-:Y:S04]  /*3580*/  STS.U16 [R0+UR9+0x800], R61 ;  /* 0x0008003d00007988 */ /* 0x000fe80008000409 */
[----:B------:R-:W-:Y:S04]  /*3590*/  STS.U16 [R0+UR9+0x2800], R60 ;  /* 0x0028003c00007988 */ /* 0x000fe80008000409 */
[----:B------:R-:W-:Y:S04]  /*35a0*/  STS.U16 [R0+UR9+0x4800], R59 ;  /* 0x0048003b00007988 */ /* 0x000fe80008000409 */
[----:B------:R1:W-:Y:S04]  /*35b0*/  STS.U16 [R0+UR9+0x6800], R57 ;  /* 0x0068003900007988 */ /* 0x0003e80008000409 */
[----:B------:R-:W-:Y:S04]  /*35c0*/  STS.U16 [R0+UR9+0xc00], R66 ;  /* 0x000c004200007988 */ /* 0x000fe80008000409 */
[----:B------:R-:W-:Y:S04]  /*35d0*/  STS.U16 [R0+UR9+0x2c00], R65 ;  /* 0x002c004100007988 */ /* 0x000fe80008000409 */
[----:B------:R-:W-:Y:S04]  /*35e0*/  STS.U16 [R0+UR9+0x4c00], R64 ;  /* 0x004c004000007988 */ /* 0x000fe80008000409 */
[----:B------:R-:W-:Y:S01]  /*35f0*/  STS.U16 [R0+UR9+0x6c00], R63 ;  /* 0x006c003f00007988 */ /* 0x000fe20008000409 */
[----:B------:R-:W-:-:S03]  /*3600*/  IMAD.WIDE R76, R50, 0x2, R6 ;  /* 0x00000002324c7825 */ /* 0x000fc600078e0206 */
[----:B0-----:R-:W4:Y:S04]  /*3610*/  LDL.LU R56, [R1+0x30] ;  /* 0x0000300001387983 */ /* 0x001f280000300800 */
[----:B------:R-:W-:Y:S01]  /*3620*/  STS.U16 [R51+UR9+0x80], R70 ;  /* 0x0000804633007988 */ /* 0x000fe20008000409 */
[----:B------:R-:W-:-:S03]  /*3630*/  PRMT R16, RZ, 0x7610, R16 ;  /* 0x00007610ff107816 */ /* 0x000fc60000000010 */
[----:B------:R-:W4:Y:S04]  /*3640*/  LDL.LU R39, [R1] ;  /* 0x0000000001277983 */ /* 0x000f280000300800 */
[----:B------:R-:W-:Y:S01]  /*3650*/  STS.U16 [R51+UR9+0x2080], R69 ;  /* 0x0020804533007988 */ /* 0x000fe20008000409 */
[----:B------:R-:W-:-:S03]  /*3660*/  PRMT R15, RZ, 0x7610, R15 ;  /* 0x00007610ff0f7816 */ /* 0x000fc6000000000f */
[----:B-1----:R-:W4:Y:S01]  /*3670*/  LDL.LU R57, [R1+0xe4] ;  /* 0x0000e40001397983 */ /* 0x002f220000300800 */
[----:B------:R-:W-:-:S03]  /*3680*/  IMAD.WIDE R72, R50, 0x2, R8 ;  /* 0x0000000232487825 */ /* 0x000fc600078e0208 */
[----:B------:R0:W-:Y:S04]  /*3690*/  STS.U16 [R51+UR9+0x4080], R68 ;  /* 0x0040804433007988 */ /* 0x0001e80008000409 */
[----:B------:R1:W-:Y:S01]  /*36a0*/  STS.U16 [R51+UR9+0x6080], R67 ;  /* 0x0060804333007988 */ /* 0x0003e20008000409 */
[----:B------:R-:W-:-:S03]  /*36b0*/  SHF.R.U32.HI R50, RZ, 0x9, R58 ;  /* 0x00000009ff327819 */ /* 0x000fc6000001163a */
[----:B------:R-:W4:Y:S04]  /*36c0*/  @!P6 LDG.E.U16 R91, desc[UR22][R86.64] ;  /* 0x00000016565be981 */ /* 0x000f28000c1e1500 */
[----:B0-----:R-:W4:Y:S04]  /*36d0*/  LDL.LU R68, [R1+0xe8] ;  /* 0x0000e80001447983 */ /* 0x001f280000300800 */
[----:B-1----:R-:W4:Y:S04]  /*36e0*/  LDL.LU R67, [R1+0xec] ;  /* 0x0000ec0001437983 */ /* 0x002f280000300800 */
[----:B------:R0:W-:Y:S04]  /*36f0*/  STL.64 [R1+0x138], R86 ;  /* 0x0001385601007387 */ /* 0x0001e80000100a00 */
[----:B------:R-:W4:Y:S04]  /*3700*/  @!P6 LDG.E.U16 R17, desc[UR22][R74.64] ;  /* 0x000000164a11e981 */ /* 0x000f28000c1e1500 */
[----:B------:R-:W4:Y:S04]  /*3710*/  @!P6 LDG.E.U16 R16, desc[UR22][R76.64] ;  /* 0x000000164c10e981 */ /* 0x000f28000c1e1500 */
[----:B0-----:R-:W4:Y:S04]  /*3720*/  LDL.LU.64 R86, [R1+0x550] ;  /* 0x0005500001567983 */ /* 0x001f280000300a00 */
[----:B------:R0:W-:Y:S04]  /*3730*/  STL.64 [R1+0x130], R74 ;  /* 0x0001304a01007387 */ /* 0x0001e80000100a00 */
[----:B------:R1:W-:Y:S04]  /*3740*/  STL.64 [R1+0x128], R76 ;  /* 0x0001284c01007387 */ /* 0x0003e80000100a00 */
[----:B------:R1:W4:Y:S01]  /*3750*/  @!P6 LDG.E.U16 R15, desc[UR22][R72.64] ;  /* 0x00000016480fe981 */ /* 0x000322000c1e1500 */
[----:B------:R-:W-:-:S03]  /*3760*/  LOP3.LUT P6, RZ, R50, 0x1, RZ, 0xc0, !PT ;  /* 0x0000000132ff7812 */ /* 0x000fc600078cc0ff */
[----:B0-----:R-:W4:Y:S04]  /*3770*/  LDL.LU.64 R74, [R1+0x548] ;  /* 0x00054800014a7983 */ /* 0x001f280000300a00 */
[----:B------:R0:W-:Y:S04]  /*3780*/  STL.64 [R1+0x120], R72 ;  /* 0x0001204801007387 */ /* 0x0001e80000100a00 */
[----:B-1----:R-:W4:Y:S04]  /*3790*/  LDL.LU.64 R76, [R1+0x540] ;  /* 0x00054000014c7983 */ /* 0x002f280000300a00 */
[----:B0-----:R-:W4:Y:S04]  /*37a0*/  LDL.LU.64 R72, [R1+0x538] ;  /* 0x0005380001487983 */ /* 0x001f280000300a00 */
[----:B------:R-:W4:Y:S04]  /*37b0*/  LDL.LU R50, [R1+0x18] ;  /* 0x0000180001327983 */ /* 0x000f280000300800 */
[----:B--2---:R0:W-:Y:S04]  /*37c0*/  STS.U16 [R51+UR9+0x480], R36 ;  /* 0x0004802433007988 */ /* 0x0041e80008000409 */
[----:B---3--:R1:W-:Y:S04]  /*37d0*/  STS.U16 [R51+UR9+0x2480], R37 ;  /* 0x0024802533007988 */ /* 0x0083e80008000409 */
[----:B----4-:R2:W-:Y:S04]  /*37e0*/  STS.U16 [R51+UR9+0x4480], R34 ;  /* 0x0044802233007988 */ /* 0x0105e80008000409 */
[----:B0-----:R-:W3:Y:S04]  /*37f0*/  LDL.LU R36, [R1+0x10] ;  /* 0x0000100001247983 */ /* 0x001ee80000300800 */
[----:B-1----:R-:W4:Y:S04]  /*3800*/  LDL.LU R37, [R1+0xc] ;  /* 0x00000c0001257983 */ /* 0x002f280000300800 */
[----:B------:R0:W-:Y:S04]  /*3810*/  STS.U16 [R51+UR9+0x6480], R35 ;  /* 0x0064802333007988 */ /* 0x0001e80008000409 */
[----:B--2---:R-:W2:Y:S04]  /*3820*/  LDL.LU R34, [R1+0x8] ;  /* 0x0000080001227983 */ /* 0x004ea80000300800 */
[----:B------:R1:W-:Y:S04]  /*3830*/  STS.U16 [R51+UR9+0x880], R89 ;  /* 0x0008805933007988 */ /* 0x0003e80008000409 */
[----:B0-----:R-:W2:Y:S04]  /*3840*/  LDL.LU R35, [R1+0x4] ;  /* 0x0000040001237983 */ /* 0x001ea80000300800 */
[----:B------:R0:W-:Y:S04]  /*3850*/  STS.U16 [R51+UR9+0x2880], R93 ;  /* 0x0028805d33007988 */ /* 0x0001e80008000409 */
[----:B-1----:R-:W2:Y:S04]  /*3860*/  LDL.LU R89, [R1+0x534] ;  /* 0x0005340001597983 */ /* 0x002ea80000300800 */
[----:B0-----:R-:W2:Y:S01]  /*3870*/  LDL.LU R93, [R1+0x530] ;  /* 0x00053000015d7983 */ /* 0x001ea20000300800 */
[----:B------:R-:W-:-:S02]  /*3880*/  PRMT R62, RZ, 0x7610, R62 ;  /* 0x00007610ff3e7816 */ /* 0x000fc4000000003e */
[----:B------:R-:W-:Y:S02]  /*3890*/  PRMT R59, RZ, 0x7610, R59 ;  /* 0x00007610ff3b7816 */ /* 0x000fe4000000003b */
[----:B------:R-:W-:Y:S02]  /*38a0*/  PRMT R60, RZ, 0x7610, R60 ;  /* 0x00007610ff3c7816 */ /* 0x000fe4000000003c */
[----:B------:R-:W-:Y:S02]  /*38b0*/  PRMT R61, RZ, 0x7610, R61 ;  /* 0x00007610ff3d7816 */ /* 0x000fe4000000003d */
[----:B------:R-:W-:Y:S02]  /*38c0*/  PRMT R66, RZ, 0x7610, R66 ;  /* 0x00007610ff427816 */ /* 0x000fe40000000042 */
[----:B------:R-:W-:Y:S02]  /*38d0*/  PRMT R65, RZ, 0x7610, R65 ;  /* 0x00007610ff417816 */ /* 0x000fe40000000041 */
[----:B------:R-:W-:-:S02]  /*38e0*/  PRMT R64, RZ, 0x7610, R64 ;  /* 0x00007610ff407816 */ /* 0x000fc40000000040 */
[----:B------:R-:W-:Y:S02]  /*38f0*/  PRMT R63, RZ, 0x7610, R63 ;  /* 0x00007610ff3f7816 */ /* 0x000fe4000000003f */
[----:B------:R-:W-:Y:S02]  /*3900*/  PRMT R69, RZ, 0x7610, R69 ;  /* 0x00007610ff457816 */ /* 0x000fe40000000045 */
[----:B------:R-:W-:Y:S01]  /*3910*/  PRMT R70, RZ, 0x7610, R70 ;  /* 0x00007610ff467816 */ /* 0x000fe20000000046 */
[----:B------:R-:W-:Y:S04]  /*3920*/  STS.U16 [R51+UR9+0x4880], R50 ;  /* 0x0048803233007988 */ /* 0x000fe80008000409 */
[----:B------:R0:W-:Y:S04]  /*3930*/  STS.U16 [R51+UR9+0x6880], R38 ;  /* 0x0068802633007988 */ /* 0x0001e80008000409 */
[----:B------:R-:W-:Y:S04]  /*3940*/  STS.U16 [R51+UR9+0xc80], R67 ;  /* 0x000c804333007988 */ /* 0x000fe80008000409 */
[----:B------:R-:W-:Y:S01]  /*3950*/  STS.U16 [R51+UR9+0x2c80], R68 ;  /* 0x002c804433007988 */ /* 0x000fe20008000409 */
[----:B0-----:R-:W-:-:S03]  /*3960*/  LOP3.LUT R38, R0, 0x20, RZ, 0x3c, !PT ;  /* 0x0000002000267812 */ /* 0x001fc600078e3cff */
[----:B------:R-:W-:Y:S04]  /*3970*/  STS.U16 [R51+UR9+0x4c80], R57 ;  /* 0x004c803933007988 */ /* 0x000fe80008000409 */
[----:B------:R0:W-:Y:S04]  /*3980*/  STS.U16 [R51+UR9+0x6c80], R52 ;  /* 0x006c803433007988 */ /* 0x0001e80008000409 */
[----:B------:R-:W-:Y:S04]  /*3990*/  STS.U16 [R38+UR9+0x100], R53 ;  /* 0x0001003526007988 */ /* 0x000fe80008000409 */
[----:B------:R-:W-:Y:S04]  /*39a0*/  STS.U16 [R38+UR9+0x2100], R54 ;  /* 0x0021003626007988 */ /* 0x000fe80008000409 */
[----:B------:R-:W-:Y:S04]  /*39b0*/  STS.U16 [R38+UR9+0x4100], R55 ;  /* 0x0041003726007988 */ /* 0x000fe80008000409 */
[----:B------:R1:W-:Y:S04]  /*39c0*/  STS.U16 [R38+UR9+0x6100], R56 ;  /* 0x0061003826007988 */ /* 0x0003e80008000409 */
[----:B------:R-:W-:Y:S01]  /*39d0*/  STS.U16 [R38+UR9+0x500], R39 ;  /* 0x0005002726007988 */ /* 0x000fe20008000409 */
[----:B0-----:R-:W-:-:S02]  /*39e0*/  IMAD R52, R82, 0x15, RZ ;  /* 0x0000001552347824 */ /* 0x001fc400078e02ff */
[C---:B------:R-:W-:Y:S02]  /*39f0*/  IMAD R67, R82.reuse, 0x6, RZ ;  /* 0x0000000652437824 */ /* 0x040fe400078e02ff */
[C---:B------:R-:W-:Y:S02]  /*3a00*/  IMAD R68, R82.reuse, 0xe, RZ ;  /* 0x0000000e52447824 */ /* 0x040fe400078e02ff */
[----:B-1----:R-:W-:-:S04]  /*3a10*/  IMAD R56, R82, 0x1d, RZ ;  /* 0x0000001d52387824 */ /* 0x002fc800078e02ff */
[----:B------:R-:W-:-:S04]  /*3a20*/  IMAD.WIDE R50, R56, 0x2, R2 ;  /* 0x0000000238327825 */ /* 0x000fc800078e0202 */
[----:B------:R-:W-:Y:S01]  /*3a30*/  IMAD.WIDE R54, R56, 0x2, R6 ;  /* 0x0000000238367825 */ /* 0x000fe200078e0206 */
[----:B------:R-:W4:Y:S04]  /*3a40*/  @P0 LDG.E.U16 R66, desc[UR22][R50.64] ;  /* 0x0000001632420981 */ /* 0x000f28000c1e1500 */
[----:B------:R-:W4:Y:S04]  /*3a50*/  @P0 LDG.E.U16 R64, desc[UR22][R54.64] ;  /* 0x0000001636400981 */ /* 0x000f28000c1e1500 */
[----:B--2---:R0:W-:Y:S04]  /*3a60*/  STS.U16 [R38+UR9+0x2500], R93 ;  /* 0x0025005d26007988 */ /* 0x0041e80008000409 */
[----:B------:R-:W-:Y:S04]  /*3a70*/  STS.U16 [R38+UR9+0x4500], R89 ;  /* 0x0045005926007988 */ /* 0x000fe80008000409 */
        /* <DEDUP_REMOVED lines=8> */
[----:B------:R-:W-:Y:S04]  /*3b00*/  STS.U16 [R38+UR9+0x4d00], R76 ;  /* 0x004d004c26007988 */ /* 0x000fe80008000409 */
[----:B------:R1:W-:Y:S01]  /*3b10*/  STS.U16 [R38+UR9+0x6d00], R75 ;  /* 0x006d004b26007988 */ /* 0x0003e20008000409 */
[----:B0-----:R-:W-:-:S03]  /*3b20*/  PRMT R72, RZ, 0x7610, R72 ;  /* 0x00007610ff487816 */ /* 0x001fc60000000048 */
[----:B---3--:R-:W-:Y:S04]  /*3b30*/  STS.U16 [R93+UR9+0x180], R36 ;  /* 0x000180245d007988 */ /* 0x008fe80008000409 */
[----:B----4-:R0:W-:Y:S01]  /*3b40*/  STS.U16 [R93+UR9+0x2180], R37 ;  /* 0x002180255d007988 */ /* 0x0101e20008000409 */
[----:B-1----:R-:W-:-:S03]  /*3b50*/  IMAD.WIDE R38, R52, 0x2, R2 ;  /* 0x0000000234267825 */ /* 0x002fc600078e0202 */
[----:B------:R-:W-:Y:S01]  /*3b60*/  STS.U16 [R93+UR9+0x4180], R34 ;  /* 0x004180225d007988 */ /* 0x000fe20008000409 */
[----:B------:R-:W-:-:S03]  /*3b70*/  PRMT R76, RZ, 0x7610, R76 ;  /* 0x00007610ff4c7816 */ /* 0x000fc6000000004c */
[----:B------:R1:W-:Y:S01]  /*3b80*/  STS.U16 [R93+UR9+0x6180], R35 ;  /* 0x006180235d007988 */ /* 0x0003e20008000409 */
[----:B0-----:R-:W-:-:S03]  /*3b90*/  IMAD.WIDE R36, R67, 0x2, R2 ;  /* 0x0000000243247825 */ /* 0x001fc600078e0202 */
[----:B------:R-:W-:Y:S04]  /*3ba0*/  STS.U16 [R93+UR9+0x580], R87 ;  /* 0x000580575d007988 */ /* 0x000fe80008000409 */
[----:B------:R0:W2:Y:S01]  /*3bb0*/  @P2 LDG.E.U16 R62, desc[UR22][R38.64] ;  /* 0x00000016263e2981 */ /* 0x0000a2000c1e1500 */
[----:B-1----:R-:W-:-:S03]  /*3bc0*/  IMAD.WIDE R34, R68, 0x2, R2 ;  /* 0x0000000244227825 */ /* 0x002fc600078e0202 */
[----:B------:R1:W-:Y:S04]  /*3bd0*/  STS.U16 [R93+UR9+0x2580], R86 ;  /* 0x002580565d007988 */ /* 0x0003e80008000409 */
[----:B------:R0:W-:Y:S04]  /*3be0*/  STL.64 [R1+0x38], R38 ;  /* 0x0000382601007387 */ /* 0x0001e80000100a00 */
[----:B------:R-:W-:Y:S01]  /*3bf0*/  STL.64 [R1+0x218], R36 ;  /* 0x0002182401007387 */ /* 0x000fe20000100a00 */
[----:B-1----:R-:W-:-:S03]  /*3c00*/  IMAD.WIDE R86, R52, 0x2, R4 ;  /* 0x0000000234567825 */ /* 0x002fc600078e0204 */
[----:B------:R1:W-:Y:S04]  /*3c10*/  STL.64 [R1+0x118], R34 ;  /* 0x0001182201007387 */ /* 0x0003e80000100a00 */
[----:B------:R1:W3:Y:S01]  /*3c20*/  @!P1 LDG.E.U16 R72, desc[UR22][R34.64] ;  /* 0x0000001622489981 */ /* 0x0002e2000c1e1500 */
[----:B0-----:R-:W-:-:S03]  /*3c30*/  IMAD.WIDE R38, R52, 0x2, R6 ;  /* 0x0000000234267825 */ /* 0x001fc600078e0206 */
[----:B------:R0:W4:Y:S04]  /*3c40*/  @!P5 LDG.E.U16 R76, desc[UR22][R36.64] ;  /* 0x00000016244cd981 */ /* 0x000128000c1e1500 */
[----:B------:R-:W2:Y:S01]  /*3c50*/  LDL.LU R88, [R1+0x2c8] ;  /* 0x0002c80001587983 */ /* 0x000ea20000300800 */
[----:B-1----:R-:W-:-:S03]  /*3c60*/  IMAD.WIDE R34, R52, 0x2, R8 ;  /* 0x0000000234227825 */ /* 0x002fc600078e0208 */
[----:B------:R-:W-:Y:S01]  /*3c70*/  STL.64 [R1+0x30], R86 ;  /* 0x0000305601007387 */ /* 0x000fe20000100a00 */
[----:B0-----:R-:W-:-:S03]  /*3c80*/  IMAD.WIDE R36, R67, 0x2, R4 ;  /* 0x0000000243247825 */ /* 0x001fc600078e0204 */
[----:B------:R-:W-:Y:S04]  /*3c90*/  STL.64 [R1+0x28], R38 ;  /* 0x0000282601007387 */ /* 0x000fe80000100a00 */
[----:B------:R0:W-:Y:S04]  /*3ca0*/  STL.64 [R1+0x20], R34 ;  /* 0x0000202201007387 */ /* 0x0001e80000100a00 */
[----:B------:R1:W-:Y:S04]  /*3cb0*/  STL.64 [R1+0x210], R36 ;  /* 0x0002102401007387 */ /* 0x0003e80000100a00 */
[----:B------:R-:W3:Y:S01]  /*3cc0*/  LDL.LU R89, [R1+0x2c4] ;  /* 0x0002c40001597983 */ /* 0x000ee20000300800 */
[----:B------:R-:W-:-:S02]  /*3cd0*/  PRMT R75, RZ, 0x7610, R75 ;  /* 0x00007610ff4b7816 */ /* 0x000fc4000000004b */
[----:B------:R-:W-:Y:S01]  /*3ce0*/  PRMT R74, RZ, 0x7610, R74 ;  /* 0x00007610ff4a7816 */ /* 0x000fe2000000004a */
[----:B------:R0:W4:Y:S01]  /*3cf0*/  @P2 LDG.E.U16 R59, desc[UR22][R34.64] ;  /* 0x00000016223b2981 */ /* 0x000122000c1e1500 */
[----:B------:R-:W-:Y:S01]  /*3d00*/  PRMT R73, RZ, 0x7610, R73 ;  /* 0x00007610ff497816 */ /* 0x000fe20000000049 */
[C---:B------:R-:W-:Y:S02]  /*3d10*/  IMAD.WIDE R52, R56.reuse, 0x2, R4 ;  /* 0x0000000238347825 */ /* 0x040fe400078e0204 */
[----:B------:R1:W4:Y:S01]  /*3d20*/  @P2 LDG.E.U16 R60, desc[UR22][R38.64] ;  /* 0x00000016263c2981 */ /* 0x000322000c1e1500 */
[----:B------:R-:W-:Y:S01]  /*3d30*/  PRMT R71, RZ, 0x7610, R71 ;  /* 0x00007610ff477816 */ /* 0x000fe20000000047 */
[----:B------:R-:W-:Y:S02]  /*3d40*/  IMAD.WIDE R56, R56, 0x2, R8 ;  /* 0x0000000238387825 */ /* 0x000fe400078e0208 */
[----:B------:R1:W4:Y:S02]  /*3d50*/  @P2 LDG.E.U16 R61, desc[UR22][R86.64] ;  /* 0x00000016563d2981 */ /* 0x000324000c1e1500 */
[----:B0-----:R-:W-:-:S02]  /*3d60*/  IMAD.WIDE R34, R67, 0x2, R6 ;  /* 0x0000000243227825 */ /* 0x001fc400078e0206 */
[----:B------:R0:W4:Y:S02]  /*3d70*/  @!P5 LDG.E.U16 R75, desc[UR22][R36.64] ;  /* 0x00000016244bd981 */ /* 0x000124000c1e1500 */
[----:B-1----:R-:W-:Y:S02]  /*3d80*/  IMAD.WIDE R38, R67, 0x2, R8 ;  /* 0x0000000243267825 */ /* 0x002fe400078e0208 */
[----:B------:R1:W-:Y:S02]  /*3d90*/  STL.64 [R1+0x208], R34 ;  /* 0x0002082201007387 */ /* 0x0003e40000100a00 */
[C---:B------:R-:W-:Y:S02]  /*3da0*/  IMAD.WIDE R86, R68.reuse, 0x2, R6 ;  /* 0x0000000244567825 */ /* 0x040fe400078e0206 */
[----:B------:R1:W4:Y:S02]  /*3db0*/  @!P5 LDG.E.U16 R74, desc[UR22][R34.64] ;  /* 0x00000016224ad981 */ /* 0x000324000c1e1500 */
[----:B0-----:R-:W-:-:S02]  /*3dc0*/  IMAD.WIDE R36, R68, 0x2, R4 ;  /* 0x0000000244247825 */ /* 0x001fc400078e0204 */
[----:B------:R-:W4:Y:S04]  /*3dd0*/  @P0 LDG.E.U16 R65, desc[UR22][R52.64] ;  /* 0x0000001634410981 */ /* 0x000f28000c1e1500 */
[----:B------:R0:W-:Y:S01]  /*3de0*/  STL.64 [R1+0x200], R38 ;  /* 0x0002002601007387 */ /* 0x0001e20000100a00 */
[----:B-1----:R-:W-:-:S03]  /*3df0*/  IMAD.WIDE R34, R68, 0x2, R8 ;  /* 0x0000000244227825 */ /* 0x002fc600078e0208 */
[----:B------:R-:W4:Y:S04]  /*3e00*/  @!P5 LDG.E.U16 R73, desc[UR22][R38.64] ;  /* 0x000000162649d981 */ /* 0x000f28000c1e1500 */
[----:B------:R1:W-:Y:S01]  /*3e10*/  STS.U16 [R93+UR9+0x4580], R85 ;  /* 0x004580555d007988 */ /* 0x0003e20008000409 */
[----:B------:R-:W-:-:S03]  /*3e20*/  PRMT R68, RZ, 0x7610, R68 ;  /* 0x00007610ff447816 */ /* 0x000fc60000000044 */
[----:B------:R-:W4:Y:S04]  /*3e30*/  @P0 LDG.E.U16 R63, desc[UR22][R56.64] ;  /* 0x00000016383f0981 */ /* 0x000f28000c1e1500 */
[----:B0-----:R-:W5:Y:S01]  /*3e40*/  LDL.LU.64 R38, [R1+0x528] ;  /* 0x0005280001267983 */ /* 0x001f620000300a00 */
[----:B-1----:R-:W-:-:S03]  /*3e50*/  IMAD R85, R82, 0x16, RZ ;  /* 0x0000001652557824 */ /* 0x002fc600078e02ff */
[----:B------:R0:W-:Y:S04]  /*3e60*/  STL.64 [R1+0x110], R36 ;  /* 0x0001102401007387 */ /* 0x0001e80000100a00 */
[----:B------:R-:W4:Y:S01]  /*3e70*/  @!P1 LDG.E.U16 R71, desc[UR22][R36.64] ;  /* 0x0000001624479981 */ /* 0x000f22000c1e1500 */
[----:B------:R-:W-:-:S03]  /*3e80*/  PRMT R67, RZ, 0x7610, R67 ;  /* 0x00007610ff437816 */ /* 0x000fc60000000043 */
[----:B------:R-:W4:Y:S04]  /*3e90*/  @!P1 LDG.E.U16 R69, desc[UR22][R34.64] ;  /* 0x0000001622459981 */ /* 0x000f28000c1e1500 */
[----:B------:R1:W4:Y:S04]  /*3ea0*/  @!P1 LDG.E.U16 R70, desc[UR22][R86.64] ;  /* 0x0000001656469981 */ /* 0x000328000c1e1500 */
[----:B0-----:R-:W5:Y:S04]  /*3eb0*/  LDL.LU.64 R36, [R1+0x520] ;  /* 0x0005200001247983 */ /* 0x001f680000300a00 */
[----:B------:R1:W-:Y:S04]  /*3ec0*/  STL.64 [R1+0x108], R86 ;  /* 0x0001085601007387 */ /* 0x0003e80000100a00 */
[----:B------:R0:W-:Y:S01]  /*3ed0*/  STL.64 [R1+0x100], R34 ;  /* 0x0001002201007387 */ /* 0x0001e20000100a00 */
[----:B-1----:R-:W-:-:S04]  /*3ee0*/  IMAD.WIDE R86, R85, 0x2, R4 ;  /* 0x0000000255567825 */ /* 0x002fc800078e0204 */
[----:B0-----:R-:W-:Y:S01]  /*3ef0*/  IMAD.WIDE R34, R85, 0x2, R2 ;  /* 0x0000000255227825 */ /* 0x001fe200078e0202 */
[----:B------:R0:W4:Y:S04]  /*3f00*/  @P6 LDG.E.U16 R67, desc[UR22][R86.64] ;  /* 0x0000001656436981 */ /* 0x000128000c1e1500 */
[----:B------:R-:W4:Y:S04]  /*3f10*/  @P6 LDG.E.U16 R68, desc[UR22][R34.64] ;  /* 0x0000001622446981 */ /* 0x000f28000c1e1500 */
[----:B------:R-:W-:Y:S04]  /*3f20*/  STS.U16 [R93+UR9+0x6580], R84 ;  /* 0x006580545d007988 */ /* 0x000fe80008000409 */
[----:B------:R-:W-:Y:S04]  /*3f30*/  STS.U16 [R93+UR9+0x980], R81 ;  /* 0x000980515d007988 */ /* 0x000fe80008000409 */
[----:B------:R1:W-:Y:S04]  /*3f40*/  STL.64 [R1+0x18], R34 ;  /* 0x0000182201007387 */ /* 0x0003e80000100a00 */
[----:B------:R-:W-:Y:S04]  /*3f50*/  STS.U16 [R93+UR9+0x2980], R80 ;  /* 0x002980505d007988 */ /* 0x000fe80008000409 */
[----:B------:R-:W-:Y:S04]  /*3f60*/  STS.U16 [R93+UR9+0x4980], R79 ;  /* 0x0049804f5d007988 */ /* 0x000fe80008000409 */
[----:B-1----:R-:W5:Y:S04]  /*3f70*/  LDL.LU.64 R34, [R1+0x518] ;  /* 0x0005180001227983 */ /* 0x002f680000300a00 */
[----:B------:R0:W-:Y:S02]  /*3f80*/  STL.64 [R1+0x10], R86 ;  /* 0x0000105601007387 */ /* 0x0001e40000100a00 */
[----:B0-----:R-:W-:-:S02]  /*3f90*/  LOP3.LUT R86, R0, 0x40, RZ, 0x3c, !PT ;  /* 0x0000004000567812 */ /* 0x001fc400078e3cff */
[--C-:B------:R-:W-:Y:S02]  /*3fa0*/  SHF.R.U32.HI R77, RZ, 0x8, R58.reuse ;  /* 0x00000008ff4d7819 */ /* 0x100fe4000001163a */
[----:B------:R-:W-:Y:S02]  /*3fb0*/  LOP3.LUT R87, R0, 0x60, RZ, 0x3c, !PT ;  /* 0x0000006000577812 */ /* 0x000fe400078e3cff */
[----:B------:R-:W-:Y:S01]  /*3fc0*/  LOP3.LUT P0, RZ, R77, 0x1, RZ, 0xc0, !PT ;  /* 0x000000014dff7812 */ /* 0x000fe2000780c0ff */
[----:B------:R-:W-:Y:S01]  /*3fd0*/  VIADD R77, R90, 0xfffffff8 ;  /* 0xfffffff85a4d7836 */ /* 0x000fe20000000000 */
[----:B------:R-:W-:-:S04]  /*3fe0*/  SHF.R.U32.HI R58, RZ, 0x1, R58 ;  /* 0x00000001ff3a7819 */ /* 0x000fc8000001163a */
[----:B------:R-:W-:Y:S01]  /*3ff0*/  LOP3.LUT P1, RZ, R58, 0x1, RZ, 0xc0, !PT ;  /* 0x000000013aff7812 */ /* 0x000fe2000782c0ff */
[----:B------:R-:W-:Y:S01]  /*4000*/  VIADD R58, R90, 0xfffffff0 ;  /* 0xfffffff05a3a7836 */ /* 0x000fe20000000000 */
[----:B------:R-:W-:Y:S02]  /*4010*/  ISETP.GE.U32.AND P2, PT, R77, 0x7fffffd9, PT ;  /* 0x7fffffd94d00780c */ /* 0x000fe40003f46070 */
[----:B------:R-:W-:Y:S02]  /*4020*/  PRMT R84, RZ, 0x7610, R84 ;  /* 0x00007610ff547816 */ /* 0x000fe40000000054 */
[----:B------:R-:W-:Y:S02]  /*4030*/  ISETP.GE.U32.AND P5, PT, R58, 0x7fffffd1, PT ;  /* 0x7fffffd13a00780c */ /* 0x000fe40003fa6070 */
[----:B------:R-:W-:Y:S02]  /*4040*/  PRMT R78, RZ, 0x7610, R78 ;  /* 0x00007610ff4e7816 */ /* 0x000fe4000000004e */
[----:B------:R-:W-:-:S02]  /*4050*/  PRMT R81, RZ, 0x7610, R81 ;  /* 0x00007610ff517816 */ /* 0x000fc40000000051 */
[----:B------:R-:W-:Y:S02]  /*4060*/  PRMT R79, RZ, 0x7610, R79 ;  /* 0x00007610ff4f7816 */ /* 0x000fe4000000004f */
[----:B------:R-:W-:Y:S02]  /*4070*/  PRMT R80, RZ, 0x7610, R80 ;  /* 0x00007610ff507816 */ /* 0x000fe40000000050 */
[----:B------:R-:W-:Y:S01]  /*4080*/  PRMT R77, RZ, 0x7610, R77 ;  /* 0x00007610ff4d7816 */ /* 0x000fe2000000004d */
[----:B--2---:R-:W-:Y:S04]  /*4090*/  STS.U16 [R93+UR9+0x6980], R88 ;  /* 0x006980585d007988 */ /* 0x004fe80008000409 */
[----:B---3--:R-:W-:Y:S04]  /*40a0*/  STS.U16 [R93+UR9+0xd80], R89 ;  /* 0x000d80595d007988 */ /* 0x008fe80008000409 */
[----:B------:R0:W-:Y:S04]  /*40b0*/  STS.U16 [R93+UR9+0x2d80], R11 ;  /* 0x002d800b5d007988 */ /* 0x0001e80008000409 */
[----:B------:R-:W-:Y:S04]  /*40c0*/  STS.U16 [R93+UR9+0x4d80], R10 ;  /* 0x004d800a5d007988 */ /* 0x000fe80008000409 */
        /* <DEDUP_REMOVED lines=14> */
[----:B------:R1:W-:Y:S04]  /*41b0*/  STS.U16 [R86+UR9+0x2e00], R14 ;  /* 0x002e000e56007988 */ /* 0x0003e80008000409 */
[----:B------:R-:W-:Y:S04]  /*41c0*/  STS.U16 [R86+UR9+0x4e00], R20 ;  /* 0x004e001456007988 */ /* 0x000fe80008000409 */
[----:B0-----:R-:W2:Y:S01]  /*41d0*/  LDL.LU R11, [R1+0x514] ;  /* 0x00051400010b7983 */ /* 0x001ea20000300800 */
[----:B-1----:R-:W-:-:S03]  /*41e0*/  LOP3.LUT R14, R0, 0x50, RZ, 0x3c, !PT ;  /* 0x00000050000e7812 */ /* 0x002fc600078e3cff */
        /* <DEDUP_REMOVED lines=10> */
[----:B----4-:R-:W-:Y:S04]  /*4290*/  STS.U16 [R14+UR9+0x2a80], R61 ;  /* 0x002a803d0e007988 */ /* 0x010fe80008000409 */
[----:B------:R-:W-:Y:S04]  /*42a0*/  STS.U16 [R14+UR9+0x4a80], R60 ;  /* 0x004a803c0e007988 */ /* 0x000fe80008000409 */
[----:B------:R-:W-:Y:S04]  /*42b0*/  STS.U16 [R14+UR9+0x6a80], R59 ;  /* 0x006a803b0e007988 */ /* 0x000fe80008000409 */
[----:B------:R-:W3:Y:S04]  /*42c0*/  LDL.LU R10, [R1+0x510] ;  /* 0x00051000010a7983 */ /* 0x000ee80000300800 */
[----:B------:R0:W-:Y:S04]  /*42d0*/  STS.U16 [R14+UR9+0xe80], R66 ;  /* 0x000e80420e007988 */ /* 0x0001e80008000409 */
[----:B------:R-:W4:Y:S04]  /*42e0*/  LDL.LU R13, [R1+0x50c] ;  /* 0x00050c00010d7983 */ /* 0x000f280000300800 */
[----:B------:R-:W-:Y:S04]  /*42f0*/  STS.U16 [R14+UR9+0x2e80], R65 ;  /* 0x002e80410e007988 */ /* 0x000fe80008000409 */
[----:B------:R-:W2:Y:S04]  /*4300*/  LDL.LU R92, [R1+0x508] ;  /* 0x00050800015c7983 */ /* 0x000ea80000300800 */
[----:B------:R-:W-:Y:S04]  /*4310*/  STS.U16 [R14+UR9+0x4e80], R64 ;  /* 0x004e80400e007988 */ /* 0x000fe80008000409 */
[----:B------:R-:W5:Y:S04]  /*4320*/  LDL.LU R32, [R1+0x504] ;  /* 0x0005040001207983 */ /* 0x000f680000300800 */
[----:B------:R1:W-:Y:S04]  /*4330*/  STS.U16 [R14+UR9+0x6e80], R63 ;  /* 0x006e803f0e007988 */ /* 0x0003e80008000409 */
[----:B------:R-:W5:Y:S04]  /*4340*/  LDL.LU R33, [R1+0x500] ;  /* 0x0005000001217983 */ /* 0x000f680000300800 */
[----:B------:R-:W-:Y:S04]  /*4350*/  STS.U16 [R87+UR9+0x300], R76 ;  /* 0x0003004c57007988 */ /* 0x000fe80008000409 */
[----:B------:R-:W5:Y:S04]  /*4360*/  LDL.LU R30, [R1+0x4fc] ;  /* 0x0004fc00011e7983 */ /* 0x000f680000300800 */
[----:B------:R-:W-:Y:S04]  /*4370*/  STS.U16 [R87+UR9+0x2300], R75 ;  /* 0x0023004b57007988 */ /* 0x000fe80008000409 */
[----:B------:R-:W5:Y:S04]  /*4380*/  LDL.LU R31, [R1+0x4f8] ;  /* 0x0004f800011f7983 */ /* 0x000f680000300800 */
[----:B------:R-:W-:Y:S04]  /*4390*/  STS.U16 [R87+UR9+0x4300], R74 ;  /* 0x0043004a57007988 */ /* 0x000fe80008000409 */
[----:B------:R-:W5:Y:S04]  /*43a0*/  LDL.LU R28, [R1+0x4f4] ;  /* 0x0004f400011c7983 */ /* 0x000f680000300800 */
[----:B------:R1:W-:Y:S04]  /*43b0*/  STS.U16 [R87+UR9+0x6300], R73 ;  /* 0x0063004957007988 */ /* 0x0003e80008000409 */
[----:B------:R-:W5:Y:S04]  /*43c0*/  LDL.LU R29, [R1+0x4f0] ;  /* 0x0004f000011d7983 */ /* 0x000f680000300800 */
[----:B------:R-:W-:Y:S01]  /*43d0*/  STS.U16 [R87+UR9+0x700], R72 ;  /* 0x0007004857007988 */ /* 0x000fe20008000409 */
[----:B0-----:R-:W-:-:S03]  /*43e0*/  IMAD R66, R82, 0x7, RZ ;  /* 0x0000000752427824 */ /* 0x001fc600078e02ff */
[----:B------:R-:W5:Y:S04]  /*43f0*/  LDL.LU R26, [R1+0x4ec] ;  /* 0x0004ec00011a7983 */ /* 0x000f680000300800 */
[----:B------:R-:W-:Y:S04]  /*4400*/  STS.U16 [R87+UR9+0x2700], R71 ;  /* 0x0027004757007988 */ /* 0x000fe80008000409 */
[----:B------:R-:W5:Y:S04]  /*4410*/  LDL.LU R27, [R1+0x4e8] ;  /* 0x0004e800011b7983 */ /* 0x000f680000300800 */
[----:B------:R-:W-:Y:S04]  /*4420*/  STS.U16 [R87+UR9+0x4700], R70 ;  /* 0x0047004657007988 */ /* 0x000fe80008000409 */
[----:B------:R-:W5:Y:S04]  /*4430*/  LDL.LU R24, [R1+0x4e4] ;  /* 0x0004e40001187983 */ /* 0x000f680000300800 */
[----:B------:R-:W-:Y:S04]  /*4440*/  STS.U16 [R87+UR9+0x6700], R69 ;  /* 0x0067004557007988 */ /* 0x000fe80008000409 */
[----:B------:R-:W5:Y:S04]  /*4450*/  LDL.LU R25, [R1+0x4e0] ;  /* 0x0004e00001197983 */ /* 0x000f680000300800 */
[----:B------:R-:W-:Y:S01]  /*4460*/  STS.U16 [R87+UR9+0xb00], R68 ;  /* 0x000b004457007988 */ /* 0x000fe20008000409 */
[----:B-1----:R-:W-:-:S03]  /*4470*/  IMAD.WIDE R14, R66, 0x2, R2 ;  /* 0x00000002420e7825 */ /* 0x002fc600078e0202 */
[----:B------:R-:W5:Y:S04]  /*4480*/  LDL.LU R22, [R1+0x4dc] ;  /* 0x0004dc0001167983 */ /* 0x000f680000300800 */
[----:B------:R0:W-:Y:S04]  /*4490*/  STS.U16 [R87+UR9+0x2b00], R67 ;  /* 0x002b004357007988 */ /* 0x0001e80008000409 */
[----:B------:R-:W5:Y:S01]  /*44a0*/  LDL.LU R23, [R1+0x4d8] ;  /* 0x0004d80001177983 */ /* 0x000f620000300800 */
[----:B------:R-:W-:-:S03]  /*44b0*/  PRMT R73, RZ, 0x7610, R73 ;  /* 0x00007610ff497816 */ /* 0x000fc60000000049 */
[----:B------:R-:W5:Y:S01]  /*44c0*/  LDL.LU R20, [R1+0x4d4] ;  /* 0x0004d40001147983 */ /* 0x000f620000300800 */
[----:B0-----:R-:W-:-:S03]  /*44d0*/  IMAD R67, R82, 0xf, RZ ;  /* 0x0000000f52437824 */ /* 0x001fc600078e02ff */
[----:B------:R-:W5:Y:S01]  /*44e0*/  LDL.LU R21, [R1+0x4d0] ;  /* 0x0004d00001157983 */ /* 0x000f620000300800 */
[----:B------:R-:W-:-:S03]  /*44f0*/  IMAD.WIDE R16, R85, 0x2, R6 ;  /* 0x0000000255107825 */ /* 0x000fc600078e0206 */
[----:B------:R-:W5:Y:S01]  /*4500*/  LDL.LU R18, [R1+0x4cc] ;  /* 0x0004cc0001127983 */ /* 0x000f620000300800 */
[----:B------:R-:W-:-:S03]  /*4510*/  IMAD.WIDE R88, R67, 0x2, R2 ;  /* 0x0000000243587825 */ /* 0x000fc600078e0202 */
[----:B------:R-:W5:Y:S01]  /*4520*/  LDL.LU R19, [R1+0x4c8] ;  /* 0x0004c80001137983 */ /* 0x000f620000300800 */
[----:B------:R-:W-:-:S03]  /*4530*/  PRMT R72, RZ, 0x7610, R72 ;  /* 0x00007610ff487816 */ /* 0x000fc60000000048 */
[----:B------:R-:W5:Y:S01]  /*4540*/  LDL.LU R12, [R1+0x4c4] ;  /* 0x0004c400010c7983 */ /* 0x000f620000300800 */
[----:B------:R-:W-:-:S03]  /*4550*/  IMAD R64, R82, 0x1e, RZ ;  /* 0x0000001e52407824 */ /* 0x000fc600078e02ff */
[----:B------:R-:W2:Y:S04]  /*4560*/  LDL.LU R83, [R1+0x4c0] ;  /* 0x0004c00001537983 */ /* 0x000ea80000300800 */
[----:B------:R0:W-:Y:S04]  /*4570*/  STL.64 [R1+0x1f8], R14 ;  /* 0x0001f80e01007387 */ /* 0x0001e80000100a00 */
[----:B------:R0:W2:Y:S01]  /*4580*/  @!P2 LDG.E.U16 R84, desc[UR22][R14.64] ;  /* 0x000000160e54a981 */ /* 0x0000a2000c1e1500 */
[----:B------:R-:W-:-:S03]  /*4590*/  PRMT R71, RZ, 0x7610, R71 ;  /* 0x00007610ff477816 */ /* 0x000fc60000000047 */
[----:B------:R-:W-:Y:S01]  /*45a0*/  STL.64 [R1+0xf8], R88 ;  /* 0x0000f85801007387 */ /* 0x000fe20000100a00 */
[----:B------:R-:W-:Y:S01]  /*45b0*/  PRMT R70, RZ, 0x7610, R70 ;  /* 0x00007610ff467816 */ /* 0x000fe20000000046 */
[C---:B------:R-:W-:Y:S02]  /*45c0*/  IMAD.WIDE R58, R64.reuse, 0x2, R2 ;  /* 0x00000002403a7825 */ /* 0x040fe400078e0202 */
[----:B------:R1:W-:Y:S02]  /*45d0*/  STL.64 [R1+0x8], R16 ;  /* 0x0000081001007387 */ /* 0x0003e40000100a00 */
[----:B0-----:R-:W-:Y:S02]  /*45e0*/  IMAD.WIDE R14, R85, 0x2, R8 ;  /* 0x00000002550e7825 */ /* 0x001fe400078e0208 */
[----:B------:R1:W2:Y:S01]  /*45f0*/  @P6 LDG.E.U16 R73, desc[UR22][R16.64] ;  /* 0x0000001610496981 */ /* 0x0002a2000c1e1500 */
[----:B------:R-:W-:Y:S01]  /*4600*/  PRMT R69, RZ, 0x7610, R69 ;  /* 0x00007610ff457816 */ /* 0x000fe20000000045 */
[----:B------:R-:W-:-:S02]  /*4610*/  IMAD.WIDE R60, R64, 0x2, R4 ;  /* 0x00000002403c7825 */ /* 0x000fc400078e0204 */
[----:B------:R0:W3:Y:S01]  /*4620*/  @!P5 LDG.E.U16 R78, desc[UR22][R88.64] ;  /* 0x00000016584ed981 */ /* 0x0000e2000c1e1500 */
[----:B------:R-:W-:Y:S01]  /*4630*/  PRMT R68, RZ, 0x7610, R68 ;  /* 0x00007610ff447816 */ /* 0x000fe20000000044 */
[----:B------:R-:W-:Y:S02]  /*4640*/  IMAD.WIDE R62, R64, 0x2, R6 ;  /* 0x00000002403e7825 */ /* 0x000fe400078e0206 */
[----:B------:R0:W-:Y:S02]  /*4650*/  STL.64 [R1], R14 ;  /* 0x0000000e01007387 */ /* 0x0001e40000100a00 */
[C---:B-1----:R-:W-:Y:S02]  /*4660*/  IMAD.WIDE R16, R66.reuse, 0x2, R4 ;  /* 0x0000000242107825 */ /* 0x042fe400078e0204 */
[----:B------:R1:W3:Y:S02]  /*4670*/  @P6 LDG.E.U16 R72, desc[UR22][R14.64] ;  /* 0x000000160e486981 */ /* 0x0002e4000c1e1500 */
[----:B0-----:R-:W-:-:S02]  /*4680*/  IMAD.WIDE R88, R66, 0x2, R6 ;  /* 0x0000000242587825 */ /* 0x001fc400078e0206 */
[----:B------:R0:W-:Y:S02]  /*4690*/  STL.64 [R1+0x1f0], R16 ;  /* 0x0001f01001007387 */ /* 0x0001e40000100a00 */
[--C-:B------:R-:W-:Y:S02]  /*46a0*/  IMAD.WIDE R64, R64, 0x2, R8.reuse ;  /* 0x0000000240407825 */ /* 0x100fe400078e0208 */
[----:B------:R-:W4:Y:S02]  /*46b0*/  @!P2 LDG.E.U16 R81, desc[UR22][R16.64] ;  /* 0x000000161051a981 */ /* 0x000f24000c1e1500 */
[----:B-1----:R-:W-:Y:S02]  /*46c0*/  IMAD.WIDE R14, R66, 0x2, R8 ;  /* 0x00000002420e7825 */ /* 0x002fe400078e0208 */
[----:B------:R-:W4:Y:S01]  /*46d0*/  @P1 LDG.E.U16 R71, desc[UR22][R58.64] ;  /* 0x000000163a471981 */ /* 0x000f22000c1e1500 */
[----:B------:R-:W-:-:S03]  /*46e0*/  PRMT R76, RZ, 0x7610, R76 ;  /* 0x00007610ff4c7816 */ /* 0x000fc6000000004c */
[----:B------:R-:W4:Y:S04]  /*46f0*/  @P1 LDG.E.U16 R70, desc[UR22][R60.64] ;  /* 0x000000163c461981 */ /* 0x000f28000c1e1500 */
[----:B0-----:R-:W5:Y:S04]  /*4700*/  LDL.LU.64 R16, [R1+0x4b8] ;  /* 0x0004b80001107983 */ /* 0x001f680000300a00 */
[----:B------:R-:W-:Y:S04]  /*4710*/  STL.64 [R1+0x1e8], R88 ;  /* 0x0001e85801007387 */ /* 0x000fe80000100a00 */
[----:B------:R-:W4:Y:S04]  /*4720*/  @P1 LDG.E.U16 R69, desc[UR22][R62.64] ;  /* 0x000000163e451981 */ /* 0x000f28000c1e1500 */
[----:B------:R0:W-:Y:S04]  /*4730*/  STL.64 [R1+0x1e0], R14 ;  /* 0x0001e00e01007387 */ /* 0x0001e80000100a00 */
[----:B------:R0:W4:Y:S04]  /*4740*/  @!P2 LDG.E.U16 R79, desc[UR22][R14.64] ;  /* 0x000000160e4fa981 */ /* 0x000128000c1e1500 */
[----:B------:R-:W4:Y:S04]  /*4750*/  @P1 LDG.E.U16 R68, desc[UR22][R64.64] ;  /* 0x0000001640441981 */ /* 0x000f28000c1e1500 */
[----:B------:R1:W4:Y:S01]  /*4760*/  @!P2 LDG.E.U16 R80, desc[UR22][R88.64] ;  /* 0x000000165850a981 */ /* 0x000322000c1e1500 */
[----:B0-----:R-:W-:Y:S01]  /*4770*/  IMAD.WIDE R14, R67, 0x2, R4 ;  /* 0x00000002430e7825 */ /* 0x001fe200078e0204 */
[----:B------:R-:W-:-:S03]  /*4780*/  PRMT R75, RZ, 0x7610, R75 ;  /* 0x00007610ff4b7816 */ /* 0x000fc6000000004b */
[----:B------:R-:W-:Y:S01]  /*4790*/  IMAD R86, R82, 0x17, RZ ;  /* 0x0000001752567824 */ /* 0x000fe200078e02ff */
[----:B------:R0:W-:Y:S01]  /*47a0*/  STL.64 [R1+0xf0], R14 ;  /* 0x0000f00e01007387 */ /* 0x0001e20000100a00 */
[----:B-1----:R-:W-:-:S03]  /*47b0*/  IMAD.WIDE R88, R67, 0x2, R6 ;  /* 0x0000000243587825 */ /* 0x002fc600078e0206 */
[----:B------:R-:W4:Y:S01]  /*47c0*/  @!P5 LDG.E.U16 R77, desc[UR22][R14.64] ;  /* 0x000000160e4dd981 */ /* 0x000f22000c1e1500 */
[----:B------:R-:W-:-:S03]  /*47d0*/  PRMT R74, RZ, 0x7610, R74 ;  /* 0x00007610ff4a7816 */ /* 0x000fc6000000004a */
[----:B------:R1:W4:Y:S04]  /*47e0*/  @!P5 LDG.E.U16 R76, desc[UR22][R88.64] ;  /* 0x00000016584cd981 */ /* 0x000328000c1e1500 */
[----:B0-----:R0:W5:Y:S04]  /*47f0*/  LDL.LU.64 R14, [R1+0x4b0] ;  /* 0x0004b000010e7983 */ /* 0x0011680000300a00 */
[----:B------:R1:W-:Y:S02]  /*4800*/  STL.64 [R1+0xe8], R88 ;  /* 0x0000e85801007387 */ /* 0x0003e40000100a00 */
[----:B-1----:R-:W-:-:S04]  /*4810*/  IMAD.WIDE R88, R67, 0x2, R8 ;  /* 0x0000000243587825 */ /* 0x002fc800078e0208 */
[----:B------:R-:W-:Y:S01]  /*4820*/  IMAD.WIDE R66, R86, 0x2, R2 ;  /* 0x0000000256427825 */ /* 0x000fe200078e0202 */
[----:B------:R-:W4:Y:S04]  /*4830*/  @!P5 LDG.E.U16 R75, desc[UR22][R88.64] ;  /* 0x00000016584bd981 */ /* 0x000f28000c1e1500 */
[----:B------:R-:W4:Y:S01]  /*4840*/  @P0 LDG.E.U16 R74, desc[UR22][R66.64] ;  /* 0x00000016424a0981 */ /* 0x000f22000c1e1500 */
[----:B------:R-:W-:-:S03]  /*4850*/  PRMT R85, RZ, 0x7610, R85 ;  /* 0x00007610ff557816 */ /* 0x000fc60000000055 */
[----:B--2---:R-:W-:Y:S04]  /*4860*/  STS.U16 [R87+UR9+0x4b00], R73 ;  /* 0x004b004957007988 */ /* 0x004fe80008000409 */
[----:B---3--:R-:W-:Y:S04]  /*4870*/  STS.U16 [R87+UR9+0x6b00], R72 ;  /* 0x006b004857007988 */ /* 0x008fe80008000409 */
[----:B----4-:R-:W-:Y:S04]  /*4880*/  STS.U16 [R87+UR9+0xf00], R71 ;  /* 0x000f004757007988 */ /* 0x010fe80008000409 */
[----:B------:R-:W-:Y:S04]  /*4890*/  STS.U16 [R87+UR9+0x2f00], R70 ;  /* 0x002f004657007988 */ /* 0x000fe80008000409 */
[----:B------:R-:W-:Y:S04]  /*48a0*/  STS.U16 [R87+UR9+0x4f00], R69 ;  /* 0x004f004557007988 */ /* 0x000fe80008000409 */
[----:B------:R1:W-:Y:S02]  /*48b0*/  STS.U16 [R87+UR9+0x6f00], R68 ;  /* 0x006f004457007988 */ /* 0x0003e40008000409 */
[----:B-1----:R-:W-:-:S05]  /*48c0*/  LOP3.LUT R87, R0, 0x70, RZ, 0x3c, !PT ;  /* 0x0000007000577812 */ /* 0x002fca00078e3cff */
[----:B------:R1:W-:Y:S04]  /*48d0*/  STS.U16 [R87+UR9+0x380], R84 ;  /* 0x0003805457007988 */ /* 0x0003e80008000409 */
[----:B------:R-:W-:Y:S04]  /*48e0*/  STS.U16 [R87+UR9+0x2380], R81 ;  /* 0x0023805157007988 */ /* 0x000fe80008000409 */
[----:B------:R2:W-:Y:S01]  /*48f0*/  STS.U16 [R87+UR9+0x4380], R80 ;  /* 0x0043805057007988 */ /* 0x0005e20008000409 */
[----:B------:R-:W-:-:S03]  /*4900*/  IMAD.WIDE R68, R86, 0x2, R4 ;  /* 0x0000000256447825 */ /* 0x000fc600078e0204 */
[----:B------:R3:W-:Y:S01]  /*4910*/  STS.U16 [R87+UR9+0x6380], R79 ;  /* 0x0063804f57007988 */ /* 0x0007e20008000409 */
[----:B-1----:R-:W-:-:S03]  /*4920*/  PRMT R84, RZ, 0x7610, R84 ;  /* 0x00007610ff547816 */ /* 0x002fc60000000054 */
[----:B------:R1:W-:Y:S01]  /*4930*/  STS.U16 [R87+UR9+0x780], R78 ;  /* 0x0007804e57007988 */ /* 0x0003e20008000409 */
[----:B--2---:R-:W-:-:S03]  /*4940*/  IMAD R80, R82, 0x1f, RZ ;  /* 0x0000001f52507824 */ /* 0x004fc600078e02ff */
[----:B------:R-:W-:Y:S01]  /*4950*/  STS.U16 [R87+UR9+0x2780], R77 ;  /* 0x0027804d57007988 */ /* 0x000fe20008000409 */
[----:B------:R-:W-:Y:S01]  /*4960*/  PRMT R81, RZ, 0x7610, R81 ;  /* 0x00007610ff517816 */ /* 0x000fe20000000051 */
[C---:B------:R-:W-:Y:S02]  /*4970*/  IMAD.WIDE R70, R86.reuse, 0x2, R6 ;  /* 0x0000000256467825 */ /* 0x040fe400078e0206 */
[----:B------:R2:W-:Y:S01]  /*4980*/  STS.U16 [R87+UR9+0x4780], R76 ;  /* 0x0047804c57007988 */ /* 0x0005e20008000409 */
[----:B---3--:R-:W-:Y:S01]  /*4990*/  PRMT R79, RZ, 0x7610, R79 ;  /* 0x00007610ff4f7816 */ /* 0x008fe2000000004f */
[----:B------:R-:W-:Y:S01]  /*49a0*/  IMAD.WIDE R72, R86, 0x2, R8 ;  /* 0x0000000256487825 */ /* 0x000fe200078e0208 */
[----:B-1----:R-:W-:Y:S01]  /*49b0*/  PRMT R78, RZ, 0x7610, R78 ;  /* 0x00007610ff4e7816 */ /* 0x002fe2000000004e */
[----:B------:R-:W3:Y:S04]  /*49c0*/  @P0 LDG.E.U16 R85, desc[UR22][R68.64] ;  /* 0x0000001644550981 */ /* 0x000ee8000c1e1500 */
[----:B------:R-:W-:Y:S01]  /*49d0*/  STS.U16 [R87+UR9+0x6780], R75 ;  /* 0x0067804b57007988 */ /* 0x000fe20008000409 */
[----:B--2---:R-:W-:-:S03]  /*49e0*/  IMAD.WIDE R76, R80, 0x2, R4 ;  /* 0x00000002504c7825 */ /* 0x004fc600078e0204 */
[----:B------:R1:W-:Y:S04]  /*49f0*/  STS.U16 [R87+UR9+0xb80], R74 ;  /* 0x000b804a57007988 */ /* 0x0003e80008000409 */
[----:B------:R-:W2:Y:S04]  /*4a00*/  @P0 LDG.E.U16 R84, desc[UR22][R70.64] ;  /* 0x0000001646540981 */ /* 0x000ea8000c1e1500 */
[----:B------:R-:W4:Y:S01]  /*4a10*/  @P0 LDG.E.U16 R81, desc[UR22][R72.64] ;  /* 0x0000001648510981 */ /* 0x000f22000c1e1500 */
[----:B-1----:R-:W-:-:S03]  /*4a20*/  IMAD.WIDE R74, R80, 0x2, R2 ;  /* 0x00000002504a7825 */ /* 0x002fc600078e0202 */
[----:B------:R-:W4:Y:S04]  /*4a30*/  @!P4 LDG.E.U16 R78, desc[UR22][R76.64] ;  /* 0x000000164c4ec981 */ /* 0x000f28000c1e1500 */
[----:B------:R-:W4:Y:S01]  /*4a40*/  @!P4 LDG.E.U16 R79, desc[UR22][R74.64] ;  /* 0x000000164a4fc981 */ /* 0x000f22000c1e1500 */
[----:B------:R-:W-:Y:S01]  /*4a50*/  PRMT R82, RZ, 0x7610, R82 ;  /* 0x00007610ff527816 */ /* 0x000fe20000000052 */
[----:B------:R-:W1:Y:S02]  /*4a60*/  S2R R91, SR_TID.X ;  /* 0x00000000005b7919 */ /* 0x000e640000002100 */
[----:B---3--:R-:W-:Y:S04]  /*4a70*/  STS.U16 [R87+UR9+0x2b80], R85 ;  /* 0x002b805557007988 */ /* 0x008fe80008000409 */
[----:B--2---:R2:W-:Y:S04]  /*4a80*/  STS.U16 [R87+UR9+0x4b80], R84 ;  /* 0x004b805457007988 */ /* 0x0045e80008000409 */
[----:B----4-:R-:W-:Y:S01]  /*4a90*/  STS.U16 [R87+UR9+0x6b80], R81 ;  /* 0x006b805157007988 */ /* 0x010fe20008000409 */
[----:B--2---:R-:W-:-:S03]  /*4aa0*/  PRMT R84, RZ, 0x7610, R84 ;  /* 0x00007610ff547816 */ /* 0x004fc60000000054 */
[----:B------:R-:W-:Y:S04]  /*4ab0*/  STS.U16 [R87+UR9+0xf80], R79 ;  /* 0x000f804f57007988 */ /* 0x000fe80008000409 */
[----:B------:R2:W-:Y:S02]  /*4ac0*/  STS.U16 [R87+UR9+0x2f80], R78 ;  /* 0x002f804e57007988 */ /* 0x0005e40008000409 */
[----:B--2---:R-:W-:-:S04]  /*4ad0*/  IMAD.WIDE R78, R80, 0x2, R6 ;  /* 0x00000002504e7825 */ /* 0x004fc800078e0206 */
[----:B------:R-:W-:Y:S01]  /*4ae0*/  IMAD.WIDE R80, R80, 0x2, R8 ;  /* 0x0000000250507825 */ /* 0x000fe200078e0208 */
[----:B------:R-:W2:Y:S04]  /*4af0*/  @!P4 LDG.E.U16 R84, desc[UR22][R78.64] ;  /* 0x000000164e54c981 */ /* 0x000ea8000c1e1500 */
[----:B------:R-:W3:Y:S01]  /*4b00*/  @!P4 LDG.E.U16 R82, desc[UR22][R80.64] ;  /* 0x000000165052c981 */ /* 0x000ee2000c1e1500 */
[----:B-1----:R-:W-:-:S05]  /*4b10*/  LOP3.LUT R91, R91, 0x1f, RZ, 0xc0, !PT ;  /* 0x0000001f5b5b7812 */ /* 0x002fca00078ec0ff */
[----:B------:R-:W-:Y:S01]  /*4b20*/  IMAD R83, R91, R83, RZ ;  /* 0x000000535b537224 */ /* 0x000fe200078e02ff */
[----:B------:R1:W-:Y:S01]  /*4b30*/  STL.64 [R1+0xe0], R88 ;  /* 0x0000e05801007387 */ /* 0x0003e20000100a00 */
[----:B------:R-:W-:-:S03]  /*4b40*/  IMAD R92, R92, UR4, RZ ;  /* 0x000000045c5c7c24 */ /* 0x000fc6000f8e02ff */
[----:B-1----:R-:W-:-:S04]  /*4b50*/  LEA R88, P0, R83, UR14, 0x1 ;  /* 0x0000000e53587c11 */ /* 0x002fc8000f8008ff */
[----:B------:R-:W-:Y:S01]  /*4b60*/  LEA.HI.X.SX32 R89, R83, UR15, 0x1, P0 ;  /* 0x0000000f53597c11 */ /* 0x000fe200080f0eff */
[----:B--2---:R-:W-:Y:S04]  /*4b70*/  STS.U16 [R87+UR9+0x4f80], R84 ;  /* 0x004f805457007988 */ /* 0x004fe80008000409 */
[----:B---3--:R1:W-:Y:S02]  /*4b80*/  STS.U16 [R87+UR9+0x6f80], R82 ;  /* 0x006f805257007988 */ /* 0x0083e40008000409 */
[----:B-1----:R-:W-:-:S04]  /*4b90*/  LEA R82, P0, R92, R88, 0x1 ;  /* 0x000000585c527211 */ /* 0x002fc800078008ff */
[----:B------:R-:W-:Y:S01]  /*4ba0*/  LEA.HI.X.SX32 R83, R92, R89, 0x1, P0 ;  /* 0x000000595c537211 */ /* 0x000fe200000f0eff */
[----:B------:R-:W-:-:S05]  /*4bb0*/  VIADD R92, R90, 0x1f ;  /* 0x0000001f5a5c7836 */ /* 0x000fca0000000000 */
[----:B------:R-:W-:-:S04]  /*4bc0*/  ISETP.GT.AND P0, PT, R92, 0x1f, PT ;  /* 0x0000001f5c00780c */ /* 0x000fc80003f04270 */
[----:B------:R-:W-:Y:S02]  /*4bd0*/  ISETP.LT.AND P0, PT, R91, R90, P0 ;  /* 0x0000005a5b00720c */ /* 0x000fe40000701270 */
[----:B------:R-:W1:Y:S01]  /*4be0*/  S2R R91, SR_TID.X ;  /* 0x00000000005b7919 */ /* 0x000e620000002100 */
[----:B------:R-:W2:Y:S01]  /*4bf0*/  S2R R90, SR_TID.X ;  /* 0x00000000005a7919 */ /* 0x000ea20000002100 */
[----:B-1----:R-:W-:Y:S01]  /*4c00*/  IMAD.SHL.U32 R91, R91, 0x2, RZ ;  /* 0x000000025b5b7824 */ /* 0x002fe200078e00ff */
[----:B--2---:R-:W-:-:S04]  /*4c10*/  SHF.R.S32.HI R90, RZ, 0x6, R90 ;  /* 0x00000006ff5a7819 */ /* 0x004fc8000001145a */
[----:B------:R-:W-:Y:S02]  /*4c20*/  LOP3.LUT R91, R91, 0x7e, RZ, 0xc0, !PT ;  /* 0x0000007e5b5b7812 */ /* 0x000fe400078ec0ff */
[----:B------:R-:W-:-:S04]  /*4c30*/  SGXT R90, R90, 0x1 ;  /* 0x000000015a5a781a */ /* 0x000fc80000000200 */
[--C-:B------:R-:W-:Y:S02]  /*4c40*/  LOP3.LUT R91, R91, 0x90, R90.reuse, 0x78, !PT ;  /* 0x000000905b5b7812 */ /* 0x100fe400078e785a */
[----:B------:R-:W-:-:S06]  /*4c50*/  PRMT R90, RZ, 0x7610, R90 ;  /* 0x00007610ff5a7816 */ /* 0x000fcc000000005a */
[----:B------:R-:W2:Y:S01]  /*4c60*/  @P0 LDG.E.U16 R90, desc[UR22][R82.64] ;  /* 0x00000016525a0981 */ /* 0x000ea2000c1e1500 */
[----:B------:R-:W-:-:S05]  /*4c70*/  IMAD R87, R10, UR4, RZ ;  /* 0x000000040a577c24 */ /* 0x000fca000f8e02ff */
[----:B------:R-:W-:-:S04]  /*4c80*/  LEA R86, P2, R87, R88, 0x1 ;  /* 0x0000005857567211 */ /* 0x000fc800078408ff */
[----:B------:R-:W-:Y:S01]  /*4c90*/  LEA.HI.X.SX32 R87, R87, R89, 0x1, P2 ;  /* 0x0000005957577211 */ /* 0x000fe200010f0eff */
[----:B--2---:R1:W-:Y:S02]  /*4ca0*/  STS.U16 [R91+UR9+0x10000], R90 ;  /* 0x0100005a5b007988 */ /* 0x0043e40008000409 */
[----:B-1----:R-:W-:-:S06]  /*4cb0*/  PRMT R90, RZ, 0x7610, R90 ;  /* 0x00007610ff5a7816 */ /* 0x002fcc000000005a */
[----:B------:R-:W2:Y:S01]  /*4cc0*/  @P0 LDG.E.U16 R90, desc[UR22][R86.64] ;  /* 0x00000016565a0981 */ /* 0x000ea2000c1e1500 */
[----:B------:R-:W-:Y:S02]  /*4cd0*/  IMAD R85, R13, UR4, RZ ;  /* 0x000000040d557c24 */ /* 0x000fe4000f8e02ff */
[----:B------:R-:W-:Y:S01]  /*4ce0*/  IMAD R93, R11, UR4, RZ ;  /* 0x000000040b5d7c24 */ /* 0x000fe2000f8e02ff */
[----:B------:R0:W5:Y:S02]  /*4cf0*/  LDL.LU R13, [R1+0x4a8] ;  /* 0x0004a800010d7983 */ /* 0x0001640000300800 */
[-C--:B------:R-:W-:Y:S02]  /*4d00*/  LEA R84, P1, R85, R88.reuse, 0x1 ;  /* 0x0000005855547211 */ /* 0x080fe400078208ff */
[----:B------:R-:W-:Y:S01]  /*4d10*/  LEA R88, P4, R93, R88, 0x1 ;  /* 0x000000585d587211 */ /* 0x000fe200078808ff */
[----:B------:R0:W5:Y:S01]  /*4d20*/  LDL.LU R10, [R1+0x4a4] ;  /* 0x0004a400010a7983 */ /* 0x0001620000300800 */
[----:B------:R-:W-:-:S02]  /*4d30*/  LEA.HI.X.SX32 R85, R85, R89, 0x1, P1 ;  /* 0x0000005955557211 */ /* 0x000fc400008f0eff */
[----:B------:R-:W-:Y:S01]  /*4d40*/  LEA.HI.X.SX32 R89, R93, R89, 0x1, P4 ;  /* 0x000000595d597211 */ /* 0x000fe200020f0eff */
[----:B------:R0:W5:Y:S01]  /*4d50*/  LDL.LU R11, [R1+0x4a0] ;  /* 0x0004a000010b7983 */ /* 0x0001620000300800 */
[----:B------:R-:W-:-:S06]  /*4d60*/  PRMT R93, RZ, 0x7610, R93 ;  /* 0x00007610ff5d7816 */ /* 0x000fcc000000005d */
[----:B------:R-:W3:Y:S04]  /*4d70*/  @P0 LDG.E.U16 R93, desc[UR22][R84.64] ;  /* 0x00000016545d0981 */ /* 0x000ee8000c1e1500 */
[----:B--2---:R1:W-:Y:S02]  /*4d80*/  STS.U16 [R91+UR9+0x10200], R90 ;  /* 0x0102005a5b007988 */ /* 0x0043e40008000409 */
[----:B-1----:R-:W-:-:S06]  /*4d90*/  PRMT R90, RZ, 0x7610, R90 ;  /* 0x00007610ff5a7816 */ /* 0x002fcc000000005a */
[----:B------:R-:W2:Y:S01]  /*4da0*/  @P0 LDG.E.U16 R90, desc[UR22][R88.64] ;  /* 0x00000016585a0981 */ /* 0x000ea2000c1e1500 */
[----:B------:R-:W-:Y:S02]  /*4db0*/  LOP3.LUT R91, R91, 0x20, RZ, 0x3c, !PT ;  /* 0x000000205b5b7812 */ /* 0x000fe400078e3cff */
[----:B------:R-:W-:-:S04]  /*4dc0*/  ISETP.NE.U32.AND P0, PT, RZ, UR6, PT ;  /* 0x00000006ff007c0c */ /* 0x000fc8000bf05070 */
[----:B------:R-:W-:Y:S01]  /*4dd0*/  ISETP.LT.OR P1, PT, R92, 0x20, P0 ;  /* 0x000000205c00780c */ /* 0x000fe20000721670 */
[----:B---3--:R-:W-:Y:S01]  /*4de0*/  STS.U16 [R91+UR9+0x10100], R93 ;  /* 0x0101005d5b007988 */ /* 0x008fe20008000409 */
[----:B------:R-:W-:-:S04]  /*4df0*/  UIADD3 UR4, UPT, UPT, UR9, 0x8000, URZ ;  /* 0x0000800009047890 */ /* 0x000fc8000fffe0ff */
[----:B------:R-:W-:Y:S01]  /*4e00*/  USHF.R.U32.HI UR4, URZ, 0x4, UR4 ;  /* 0x00000004ff047899 */ /* 0x000fe20008011604 */
[----:B--2---:R1:W-:Y:S01]  /*4e10*/  STS.U16 [R91+UR9+0x10300], R90 ;  /* 0x0103005a5b007988 */ /* 0x0043e20008000409 */
[----:B------:R2:W-:Y:S06]  /*4e20*/  MEMBAR.ALL.CTA ;  /* 0x0000000000007992 */ /* 0x0005ec0000008000 */
[----:B--2---:R-:W2:Y:S01]  /*4e30*/  FENCE.VIEW.ASYNC.S ;  /* 0x00000000000073c6 */ /* 0x004ea20000000000 */
[----:B-1----:R-:W-:-:S04]  /*4e40*/  SHF.R.S32.HI R90, RZ, 0x1f, R92 ;  /* 0x0000001fff5a7819 */ /* 0x002fc8000001145c */
[----:B------:R-:W-:Y:S02]  /*4e50*/  LEA.HI R90, R90, R92, RZ, 0x5 ;  /* 0x0000005c5a5a7211 */ /* 0x000fe400078f28ff */
[----:B------:R0:W5:Y:S02]  /*4e60*/  LDL.LU R92, [R1+0x49c] ;  /* 0x00049c00015c7983 */ /* 0x0001640000300800 */
[----:B------:R-:W-:Y:S01]  /*4e70*/  SHF.R.S32.HI R90, RZ, 0x5, R90 ;  /* 0x00000005ff5a7819 */ /* 0x000fe2000001145a */
[----:B------:R-:W-:-:S03]  /*4e80*/  USGXT.U32 UR16, UR4, 0xe ;  /* 0x0000000e0410789a */ /* 0x000fc60008000000 */
[----:B------:R-:W-:Y:S01]  /*4e90*/  VIMNMX R90, PT, PT, R90, 0x1, !PT ;  /* 0x000000015a5a7848 */ /* 0x000fe20007fe0100 */
[----:B------:R-:W-:Y:S01]  /*4ea0*/  UIADD3 UR18, UP1, UPT, UR16, 0x1000080, URZ ;  /* 0x0100008010127890 */ /* 0x000fe2000ff3e0ff */
[----:B------:R-:W-:-:S03]  /*4eb0*/  UMOV UR4, URZ ;  /* 0x000000ff00047c82 */ /* 0x000fc60008000000 */
[----:B------:R-:W-:Y:S01]  /*4ec0*/  VIADD R93, R90, 0xffffffff ;  /* 0xffffffff5a5d7836 */ /* 0x000fe20000000000 */
[----:B------:R-:W-:Y:S01]  /*4ed0*/  UIADD3.X UR19, UPT, UPT, UR4, 0x40004040, URZ, UP1, !UPT ;  /* 0x4000404004137890 */ /* 0x000fe20008ffe4ff */
[----:B--2---:R-:W-:Y:S03]  /*4ee0*/  BAR.SYNC.DEFER_BLOCKING 0x0 ;  /* 0x0000000000007b1d */ /* 0x004fe60000010000 */
[----:B------:R-:W-:-:S03]  /*4ef0*/  ISETP.NE.U32.AND P2, PT, R93, RZ, PT ;  /* 0x000000ff5d00720c */ /* 0x000fc60003f45070 */
[----:B0-----:R-:W-:Y:S10]  /*4f00*/  @P1 BRA `(.L_x_6) ;  /* 0x0000000000e01947 */ /* 0x001ff40003800000 */
[----:B------:R-:W-:Y:S02]  /*4f10*/  USHF.R.U32.HI UR12, URZ, 0x4, UR9 ;  /* 0x00000004ff0c7899 */ /* 0x000fe40008011609 */
[----:B------:R-:W-:Y:S02]  /*4f20*/  UIADD3 UR5, UPT, UPT, UR9, 0x10000, URZ ;  /* 0x0001000009057890 */ /* 0x000fe4000fffe0ff */
[----:B------:R-:W-:Y:S02]  /*4f30*/  USGXT.U32 UR12, UR12, 0xe ;  /* 0x0000000e0c0c789a */ /* 0x000fe40008000000 */
[----:B------:R-:W-:Y:S02]  /*4f40*/  USHF.R.U32.HI UR5, URZ, 0x4, UR5 ;  /* 0x00000004ff057899 */ /* 0x000fe40008011605 */
[----:B------:R-:W-:Y:S01]  /*4f50*/  UIADD3 UR38, UP1, UPT, UR12, 0x1000080, URZ ;  /* 0x010000800c267890 */ /* 0x000fe2000ff3e0ff */
[----:B------:R-:W-:Y:S01]  /*4f60*/  UMOV UR4, URZ ;  /* 0x000000ff00047c82 */ /* 0x000fe20008000000 */
[----:B------:R-:W-:-:S02]  /*4f70*/  USGXT.U32 UR6, UR5, 0xe ;  /* 0x0000000e0506789a */ /* 0x000fc40008000000 */
[----:B------:R-:W-:Y:S01]  /*4f80*/  UIADD3.X UR39, UPT, UPT, UR4, 0x40004040, URZ, UP1, !UPT ;  /* 0x4000404004277890 */ /* 0x000fe20008ffe4ff */
[----:B------:R-:W-:Y:S02]  /*4f90*/  UMOV UR5, URZ ;  /* 0x000000ff00057c82 */ /* 0x000fe40008000000 */
[----:B------:R-:W-:Y:S01]  /*4fa0*/  UMOV UR4, UR11 ;  /* 0x0000000b00047c82 */ /* 0x000fe20008000000 */
[----:B------:R-:W-:Y:S01]  /*4fb0*/  UMOV UR14, 0xfffffffe ;  /* 0xfffffffe000e7882 */ /* 0x000fe20000000000 */
[----:B------:R-:W-:Y:S01]  /*4fc0*/  UMOV UR15, 0x7fffbfdf ;  /* 0x7fffbfdf000f7882 */ /* 0x000fe20000000000 */
[----:B------:R-:W-:Y:S01]  /*4fd0*/  UMOV UR7, URZ ;  /* 0x000000ff00077c82 */ /* 0x000fe20008000000 */
[----:B------:R-:W-:Y:S01]  /*4fe0*/  UMOV UR17, UR4 ;  /* 0x0000000400117c82 */ /* 0x000fe20008000000 */
[----:B------:R-:W-:Y:S02]  /*4ff0*/  ULOP3.LUT UR12, UR12, 0x1000000, URZ, 0xfc, !UPT ;  /* 0x010000000c0c7892 */ /* 0x000fe4000f8efcff */
[----:B------:R-:W-:-:S02]  /*5000*/  UIADD3.64 UR4, UPT, UPT, UR6, -UR14, URZ ;  /* 0x8000000e06047297 */ /* 0x000fc4000fffe0ff */
[----:B------:R-:W-:Y:S02]  /*5010*/  UIADD3 UR40, UPT, UPT, UR8, 0x10, URZ ;  /* 0x0000001008287890 */ /* 0x000fe4000fffe0ff */
[----:B------:R-:W-:Y:S02]  /*5020*/  UIADD3.64 UR14, UPT, UPT, UR38, 0x180, URZ ;  /* 0x00000180260e7897 */ /* 0x000fe4000fffe0ff */
[----:B------:R-:W-:Y:S02]  /*5030*/  UIADD3 UR51, UPT, UPT, UR8, 0x10, URZ ;  /* 0x0000001008337890 */ /* 0x000fe4000fffe0ff */
[----:B------:R-:W-:Y:S02]  /*5040*/  UIADD3.64 UR42, UPT, UPT, UR38, 0x200, URZ ;  /* 0x00000200262a7897 */ /* 0x000fe4000fffe0ff */
[----:B------:R-:W-:Y:S02]  /*5050*/  UIADD3 UR41, UPT, UPT, UR8, 0x20, URZ ;  /* 0x0000002008297890 */ /* 0x000fe4000fffe0ff */
[----:B------:R-:W-:-:S02]  /*5060*/  UIADD3.64 UR44, UPT, UPT, UR38, 0x380, URZ ;  /* 0x00000380262c7897 */ /* 0x000fc4000fffe0ff */
[----:B------:R-:W-:Y:S02]  /*5070*/  UIADD3 UR54, UPT, UPT, UR8, 0x20, URZ ;  /* 0x0000002008367890 */ /* 0x000fe4000fffe0ff */
[----:B------:R-:W-:Y:S02]  /*5080*/  UIADD3.64 UR46, UPT, UPT, UR38, 0x400, URZ ;  /* 0x00000400262e7897 */ /* 0x000fe4000fffe0ff */
[----:B------:R-:W-:Y:S02]  /*5090*/  UIADD3 UR50, UPT, UPT, UR8, 0x30, URZ ;  /* 0x0000003008327890 */ /* 0x000fe4000fffe0ff */
[----:B------:R-:W-:Y:S01]  /*50a0*/  UIADD3.64 UR48, UPT, UPT, UR38, 0x580, URZ ;  /* 0x0000058026307897 */ /* 0x000fe2000fffe0ff */
[----:B------:R-:W-:Y:S01]  /*50b0*/  UMOV UR24, 0x0 ;  /* 0x0000000000187882 */ /* 0x000fe20000000000 */
[----:B------:R-:W-:Y:S01]  /*50c0*/  UMOV UR25, 0x8048490 ;  /* 0x0804849000197882 */ /* 0x000fe20000000000 */
[----:B------:R-:W-:Y:S01]  /*50d0*/  UIADD3 UR55, UPT, UPT, UR8, 0x30, URZ ;  /* 0x0000003008377890 */ /* 0x000fe2000fffe0ff */
[----:B------:R-:W-:Y:S01]  /*50e0*/  UMOV UR7, 0x80004020 ;  /* 0x8000402000077882 */ /* 0x000fe20000000000 */
[----:B------:R-:W-:Y:S01]  /*50f0*/  UIADD3.64 UR52, UPT, UPT, UR38, 0x600, URZ ;  /* 0x0000060026347897 */ /* 0x000fe2000fffe0ff */
[----:B------:R-:W-:Y:S01]  /*5100*/  UMOV UR13, 0x40004040 ;  /* 0x40004040000d7882 */ /* 0x000fe20000000000 */
[----:B------:R-:W-:Y:S01]  /*5110*/  UMOV UR26, 0x0 ;  /* 0x00000000001a7882 */ /* 0x000fe20000000000 */
[----:B------:R-:W-:Y:S01]  /*5120*/  UMOV UR27, 0x8048490 ;  /* 0x08048490001b7882 */ /* 0x000fe20000000000 */
[----:B------:R-:W-:Y:S01]  /*5130*/  UMOV UR32, 0x0 ;  /* 0x0000000000207882 */ /* 0x000fe20000000000 */
[----:B------:R-:W-:Y:S01]  /*5140*/  UMOV UR33, 0x8048490 ;  /* 0x0804849000217882 */ /* 0x000fe20000000000 */
[----:B------:R0:W-:Y:S01]  /*5150*/  UTCHMMA gdesc[UR12], gdesc[UR6], tmem[UR8], tmem[UR24], idesc[UR25], !UPT ;  /* 0x00ff18060c0075ea */ /* 0x0001e2000f800008 */
[----:B------:R-:W-:Y:S01]  /*5160*/  UMOV UR20, 0x0 ;  /* 0x0000000000147882 */ /* 0x000fe20000000000 */
[----:B------:R-:W-:Y:S01]  /*5170*/  UMOV UR21, 0x8048490 ;  /* 0x0804849000157882 */ /* 0x000fe20000000000 */
[----:B------:R0:W-:Y:S01]  /*5180*/  UTCHMMA gdesc[UR38], gdesc[UR4], tmem[UR8], tmem[UR26], idesc[UR27], UPT ;  /* 0x00ff1a04260075ea */ /* 0x0001e2000b800008 */
        /* <DEDUP_REMOVED lines=12> */
[----:B------:R0:W-:Y:S01]  /*5250*/  UTCHMMA gdesc[UR48], gdesc[UR6], tmem[UR50], tmem[UR34], idesc[UR35], !UPT ;  /* 0x00ff2206300075ea */ /* 0x0001e2000f800032 */
[----:B------:R0:W-:Y:S01]  /*5260*/  UTCHMMA gdesc[UR52], gdesc[UR4], tmem[UR55], tmem[UR36], idesc[UR37], UPT ;  /* 0x00ff2404340075ea */ /* 0x0001e2000b800037 */
[----:B------:R0:W-:Y:S01]  /*5270*/  UTCBAR [UR17], URZ ;  /* 0x000000ff110073e9 */ /* 0x0001e200080000ff */
[----:B------:R-:W-:Y:S01]  /*5280*/  NOP ;  /* 0x0000000000007918 */ /* 0x000fe20000000000 */
.L_x_6:
[----:B0-----:R-:W-:Y:S01]  /*5290*/  UMOV UR4, URZ ;  /* 0x000000ff00047c82 */ /* 0x001fe20008000000 */
[----:B------:R-:W-:Y:S01]  /*52a0*/  UMOV UR12, UR18 ;  /* 0x00000012000c7c82 */ /* 0x000fe20008000000 */
[----:B------:R-:W-:Y:S01]  /*52b0*/  UMOV UR13, UR19 ;  /* 0x00000013000d7c82 */ /* 0x000fe20008000000 */
[----:B------:R-:W-:Y:S05]  /*52c0*/  @!P2 BRA `(.L_x_7) ;  /* 0x0000005c0078a947 */ /* 0x000fea0003800000 */
[----:B------:R-:W-:Y:S01]  /*52d0*/  UIADD3 UR5, UPT, UPT, UR9, 0x10400, URZ ;  /* 0x0001040009057890 */ /* 0x000fe2000fffe0ff */
[----:B------:R-:W-:Y:S01]  /*52e0*/  UMOV UR14, 0xfffffffe ;  /* 0xfffffffe000e7882 */ /* 0x000fe20000000000 */
[----:B------:R-:W-:Y:S02]  /*52f0*/  UMOV UR15, 0x7fffbfdf ;  /* 0x7fffbfdf000f7882 */ /* 0x000fe40000000000 */
[----:B------:R-:W-:Y:S01]  /*5300*/  USHF.R.U32.HI UR5, URZ, 0x4, UR5 ;  /* 0x00000004ff057899 */ /* 0x000fe20008011605 */
[----:B------:R-:W-:Y:S01]  /*5310*/  UMOV UR7, URZ ;  /* 0x000000ff00077c82 */ /* 0x000fe20008000000 */
[----:B------:R-:W-:Y:S02]  /*5320*/  ULOP3.LUT UR18, UR16, 0x1000000, URZ, 0xfc, !UPT ;  /* 0x0100000010127892 */ /* 0x000fe4000f8efcff */
[----:B------:R-:W-:Y:S02]  /*5330*/  USGXT.U32 UR6, UR5, 0xe ;  /* 0x0000000e0506789a */ /* 0x000fe40008000000 */
[----:B------:R-:W-:-:S02]  /*5340*/  UIADD3.64 UR26, UPT, UPT, UR12, 0x180, URZ ;  /* 0x000001800c1a7897 */ /* 0x000fc4000fffe0ff */
[----:B------:R-:W-:Y:S02]  /*5350*/  UIADD3.64 UR28, UPT, UPT, UR12, 0x200, URZ ;  /* 0x000002000c1c7897 */ /* 0x000fe4000fffe0ff */
[----:B------:R-:W-:Y:S02]  /*5360*/  UIADD3.64 UR30, UPT, UPT, UR12, 0x380, URZ ;  /* 0x000003800c1e7897 */ /* 0x000fe4000fffe0ff */
[----:B------:R-:W-:Y:S02]  /*5370*/  UIADD3.64 UR32, UPT, UPT, UR12, 0x400, URZ ;  /* 0x000004000c207897 */ /* 0x000fe4000fffe0ff */
[----:B------:R-:W-:Y:S02]  /*5380*/  UIADD3.64 UR34, UPT, UPT, UR12, 0x580, URZ ;  /* 0x000005800c227897 */ /* 0x000fe4000fffe0ff */
[----:B------:R-:W-:Y:S02]  /*5390*/  UIADD3.64 UR36, UPT, UPT, UR12, 0x600, URZ ;  /* 0x000006000c247897 */ /* 0x000fe4000fffe0ff */
[----:B------:R-:W-:Y:S01]  /*53a0*/  UIADD3.64 UR14, UPT, UPT, UR6, -UR14, URZ ;  /* 0x8000000e060e7297 */ /* 0x000fe2000fffe0ff */
[----:B------:R-:W-:Y:S01]  /*53b0*/  UMOV UR24, 0x1 ;  /* 0x0000000100187882 */ /* 0x000fe20000000000 */
[----:B------:R-:W-:Y:S01]  /*53c0*/  UMOV UR5, URZ ;  /* 0x000000ff00057c82 */ /* 0x000fe20008000000 */
[----:B------:R-:W-:Y:S01]  /*53d0*/  UMOV UR16, UR6 ;  /* 0x0000000600107c82 */ /* 0x000fe20008000000 */
[----:B------:R-:W-:-:S08]  /*53e0*/  UMOV UR17, 0x80004020 ;  /* 0x8000402000117882 */ /* 0x000fd00000000000 */
.L_x_10:
[----:B------:R0:W-:Y:S01]  /*53f0*/  STL [R1+0x49c], R0 ;  /* 0x00049c0001007387 */ /* 0x0001e20000100800 */
[----:B------:R-:W-:-:S06]  /*5400*/  USHF.L.U32 UR4, UR4, 0x1f, URZ ;  /* 0x0000001f04047899 */ /* 0x000fcc00080006ff */
[----:B------:R-:W-:Y:S01]  /*5410*/  IMAD.U32 R90, RZ, RZ, UR4 ;  /* 0x00000004ff5a7e24 */ /* 0x000fe2000f8e00ff */
[----:B0-----:R-:W0:Y:S03]  /*5420*/  S2R R0, SR_TID.X ;  /* 0x0000000000007919 */ /* 0x001e260000002100 */
[----:B------:R1:W2:Y:S01]  /*5430*/  SYNCS.PHASECHK.TRANS64.TRYWAIT P2, [UR11], R90 ;  /* 0x0000005aff0075a7 */ /* 0x0002a2000804110b */
[----:B------:R1:W-:Y:S02]  /*5440*/  STL [R1+0x2c0], R90 ;  /* 0x0002c05a01007387 */ /* 0x0003e40000100800 */
[----:B-1----:R-:W1:Y:S01]  /*5450*/  LDC.64 R90, c[0x0][0x3a8] ;  /* 0x0000ea00ff5a7b82 */ /* 0x002e620000000a00 */
[----:B0-----:R-:W-:-:S04]  /*5460*/  LOP3.LUT R0, R0, 0x1f, RZ, 0xc0, !PT ;  /* 0x0000001f00007812 */ /* 0x001fc800078ec0ff */
[----:B-----5:R-:W-:Y:S02]  /*5470*/  ISETP.GE.AND P1, PT, R0, R92, PT ;  /* 0x0000005c0000720c */ /* 0x020fe40003f26270 */
[----:B------:R0:W5:Y:S01]  /*5480*/  LDL.LU R0, [R1+0x49c] ;  /* 0x00049c0001007983 */ /* 0x0001620000300800 */
[----:B-1----:R-:W-:Y:S01]  /*5490*/  IMAD.SHL.U32 R91, R91, 0x20, RZ ;  /* 0x000000205b5b7824 */ /* 0x002fe200078e00ff */
[----:B0-2---:R-:W-:Y:S09]  /*54a0*/  @!P2 BRA `(.L_x_8) ;  /* 0x000000740000a947 */ /* 0x005ff20003800000 */
.L_x_16:
[----:B-----5:R-:W-:Y:S01]  /*54b0*/  STL [R1+0x5c0], R0 ;  /* 0x0005c00001007387 */ /* 0x020fe20000100800 */
[----:B------:R-:W-:-:S03]  /*54c0*/  IMAD.WIDE R88, R91, 0x2, R88 ;  /* 0x000000025b587825 */ /* 0x000fc600078e0258 */
[----:B------:R-:W-:Y:S01]  /*54d0*/  STL [R1+0x600], R0 ;  /* 0x0006000001007387 */ /* 0x000fe20000100800 */
[----:B------:R-:W-:-:S03]  /*54e0*/  IMAD.SHL.U32 R90, R90, 0x20, RZ ;  /* 0x000000205a5a7824 */ /* 0x000fc600078e00ff */
[----:B------:R-:W-:Y:S04]  /*54f0*/  STL [R1+0x60c], R0 ;  /* 0x00060c0001007387 */ /* 0x000fe80000100800 */
        /* <DEDUP_REMOVED lines=15> */
[----:B------:R-:W-:Y:S01]  /*55f0*/  STL [R1+0x7a8], R93 ;  /* 0x0007a85d01007387 */ /* 0x000fe20000100800 */
[----:B------:R-:W-:-:S03]  /*5600*/  IMAD.WIDE R86, R91, 0x2, R86 ;  /* 0x000000025b567825 */ /* 0x000fc600078e0256 */
[----:B------:R-:W-:Y:S04]  /*5610*/  STL [R1+0x828], R93 ;  /* 0x0008285d01007387 */ /* 0x000fe80000100800 */
[----:B------:R-:W-:Y:S01]  /*5620*/  STL [R1+0x8a8], R93 ;  /* 0x0008a85d01007387 */ /* 0x000fe20000100800 */
[----:B------:R-:W-:-:S03]  /*5630*/  IMAD.WIDE R84, R91, 0x2, R84 ;  /* 0x000000025b547825 */ /* 0x000fc600078e0254 */
[----:B------:R-:W-:Y:S04]  /*5640*/  STL [R1+0x928], R93 ;  /* 0x0009285d01007387 */ /* 0x000fe80000100800 */
[----:B------:R-:W-:Y:S04]  /*5650*/  STL [R1+0x9a8], R93 ;  /* 0x0009a85d01007387 */ /* 0x000fe80000100800 */
[----:B------:R-:W-:Y:S04]  /*5660*/  STL [R1+0xa28], R93 ;  /* 0x000a285d01007387 */ /* 0x000fe80000100800 */
[----:B------:R-:W-:Y:S04]  /*5670*/  STL [R1+0xaa8], R93 ;  /* 0x000aa85d01007387 */ /* 0x000fe80000100800 */
[----:B------:R0:W-:Y:S04]  /*5680*/  STL.64 [R1+0x588], R88 ;  /* 0x0005885801007387 */ /* 0x0001e80000100a00 */
[----:B0-----:R-:W2:Y:S04]  /*5690*/  LDL.LU.64 R88, [R1+0x8] ;  /* 0x0000080001587983 */ /* 0x001ea80000300a00 */
[----:B------:R0:W-:Y:S01]  /*56a0*/  STL.64 [R1+0x590], R86 ;  /* 0x0005905601007387 */ /* 0x0001e20000100a00 */
[----:B------:R-:W-:-:S03]  /*56b0*/  IMAD.WIDE R82, R91, 0x2, R82 ;  /* 0x000000025b527825 */ /* 0x000fc600078e0252 */
[----:B0-----:R-:W3:Y:S04]  /*56c0*/  LDL.LU.64 R86, [R1+0x10] ;  /* 0x0000100001567983 */ /* 0x001ee80000300a00 */
[----:B------:R0:W-:Y:S01]  /*56d0*/  STL.64 [R1+0x598], R84 ;  /* 0x0005985401007387 */ /* 0x0001e20000100a00 */
[----:B------:R-:W-:-:S03]  /*56e0*/  IMAD.WIDE R80, R90, 0x2, R80 ;  /* 0x000000025a507825 */ /* 0x000fc600078e0250 */
[----:B0-----:R-:W4:Y:S04]  /*56f0*/  LDL.LU.64 R84, [R1+0x18] ;  /* 0x0000180001547983 */ /* 0x001f280000300a00 */
        /* <DEDUP_REMOVED lines=13> */
[----:B------:R-:W-:Y:S01]  /*57d0*/  STL [R1+0xab8], R91 ;  /* 0x000ab85b01007387 */ /* 0x000fe20000100800 */
[----:B------:R-:W-:-:S03]  /*57e0*/  IMAD.WIDE R74, R90, 0x2, R74 ;  /* 0x000000025a4a7825 */ /* 0x000fc600078e024a */
[----:B------:R0:W-:Y:S01]  /*57f0*/  STL.64 [R1+0x5a0], R82 ;  /* 0x0005a05201007387 */ /* 0x0001e20000100a00 */
[----:B------:R-:W-:-:S03]  /*5800*/  IMAD.WIDE R64, R90, 0x2, R64 ;  /* 0x000000025a407825 */ /* 0x000fc600078e0240 */
[----:B0-----:R-:W2:Y:S01]  /*5810*/  LDL.LU.64 R82, [R1+0x20] ;  /* 0x0000200001527983 */ /* 0x001ea20000300a00 */
[----:B------:R-:W-:-:S03]  /*5820*/  ISETP.GT.AND P2, PT, R92, RZ, PT ;  /* 0x000000ff5c00720c */ /* 0x000fc60003f44270 */
[----:B------:R0:W-:Y:S04]  /*5830*/  STL.64 [R1+0x5a8], R80 ;  /* 0x0005a85001007387 */ /* 0x0001e80000100a00 */
[----:B0-----:R-:W2:Y:S04]  /*5840*/  LDL.LU.64 R80, [R1+0x28] ;  /* 0x0000280001507983 */ /* 0x001ea80000300a00 */
[----:B------:R0:W-:Y:S04]  /*5850*/  STL.64 [R1+0x5b0], R78 ;  /* 0x0005b04e01007387 */ /* 0x0001e80000100a00 */
[----:B0-----:R-:W2:Y:S04]  /*5860*/  LDL.LU.64 R78, [R1+0x30] ;  /* 0x00003000014e7983 */ /* 0x001ea80000300a00 */
[----:B------:R0:W-:Y:S04]  /*5870*/  STL.64 [R1+0x5b8], R76 ;  /* 0x0005b84c01007387 */ /* 0x0001e80000100a00 */
[----:B0-----:R-:W2:Y:S04]  /*5880*/  LDL.LU.64 R76, [R1+0x38] ;  /* 0x00003800014c7983 */ /* 0x001ea80000300a00 */
[----:B------:R0:W-:Y:S04]  /*5890*/  STL.64 [R1+0x5c8], R74 ;  /* 0x0005c84a01007387 */ /* 0x0001e80000100a00 */
[----:B0-----:R-:W2:Y:S04]  /*58a0*/  LDL.LU.64 R74, [R1+0x40] ;  /* 0x00004000014a7983 */ /* 0x001ea80000300a00 */
[----:B------:R0:W-:Y:S04]  /*58b0*/  STL.64 [R1+0x5d8], R64 ;  /* 0x0005d84001007387 */ /* 0x0001e80000100a00 */
[----:B0-----:R-:W2:Y:S01]  /*58c0*/  LDL.LU.64 R64, [R1] ;  /* 0x0000000001407983 */ /* 0x001ea20000300a00 */
[----:B------:R-:W-:-:S04]  /*58d0*/  IMAD.WIDE R62, R90, 0x2, R62 ;  /* 0x000000025a3e7825 */ /* 0x000fc800078e023e */
[C---:B------:R-:W-:Y:S01]  /*58e0*/  IMAD.WIDE R60, R90.reuse, 0x2, R60 ;  /* 0x000000025a3c7825 */ /* 0x040fe200078e023c */
[----:B------:R-:W-:Y:S03]  /*58f0*/  STL [R1+0x5f0], R62 ;  /* 0x0005f03e01007387 */ /* 0x000fe60000100800 */
[C---:B------:R-:W-:Y:S01]  /*5900*/  IMAD.WIDE R58, R90.reuse, 0x2, R58 ;  /* 0x000000025a3a7825 */ /* 0x040fe200078e023a */
[----:B------:R-:W-:Y:S03]  /*5910*/  STL [R1+0x5e0], R63 ;  /* 0x0005e03f01007387 */ /* 0x000fe60000100800 */
[C---:B------:R-:W-:Y:S01]  /*5920*/  IMAD.WIDE R56, R90.reuse, 0x2, R56 ;  /* 0x000000025a387825 */ /* 0x040fe200078e0238 */
[----:B------:R-:W-:Y:S03]  /*5930*/  STL.64 [R1+0x610], R62 ;  /* 0x0006103e01007387 */ /* 0x000fe60000100a00 */
        /* <DEDUP_REMOVED lines=53> */
[----:B------:R-:W-:Y:S04]  /*5c90*/  STL [R1+0x6f8], R30 ;  /* 0x0006f81e01007387 */ /* 0x000fe80000100800 */
[----:B------:R-:W-:Y:S04]  /*5ca0*/  STL [R1+0x6e8], R31 ;  /* 0x0006e81f01007387 */ /* 0x000fe80000100800 */
[----:B------:R-:W-:Y:S04]  /*5cb0*/  STL.64 [R1+0x730], R30 ;  /* 0x0007301e01007387 */ /* 0x000fe80000100a00 */
[----:B------:R-:W-:Y:S04]  /*5cc0*/  STL.64 [R1+0x6f0], R28 ;  /* 0x0006f01c01007387 */ /* 0x000fe80000100a00 */
[----:B------:R-:W-:Y:S04]  /*5cd0*/  STL.64 [R1+0x700], R26 ;  /* 0x0007001a01007387 */ /* 0x000fe80000100a00 */
[----:B------:R-:W-:Y:S04]  /*5ce0*/  STL [R1+0x708], R25 ;  /* 0x0007081901007387 */ /* 0x000fe80000100800 */
[----:B------:R-:W-:Y:S04]  /*5cf0*/  STL.64 [R1+0x740], R24 ;  /* 0x0007401801007387 */ /* 0x000fe80000100a00 */
[----:B------:R-:W-:Y:S04]  /*5d00*/  STL.64 [R1+0x710], R22 ;  /* 0x0007101601007387 */ /* 0x000fe80000100a00 */
[----:B------:R-:W-:Y:S04]  /*5d10*/  STL [R1+0x758], R20 ;  /* 0x0007581401007387 */ /* 0x000fe80000100800 */
[----:B------:R-:W-:Y:S04]  /*5d20*/  STL [R1+0x748], R21 ;  /* 0x0007481501007387 */ /* 0x000fe80000100800 */
[----:B------:R-:W-:Y:S04]  /*5d30*/  STL.64 [R1+0x7a0], R20 ;  /* 0x0007a01401007387 */ /* 0x000fe80000100a00 */
        /* <DEDUP_REMOVED lines=12> */
[----:B------:R0:W-:Y:S04]  /*5e00*/  STL.64 [R1+0x820], R68 ;  /* 0x0008204401007387 */ /* 0x0001e80000100a00 */
[----:B------:R1:W-:Y:S04]  /*5e10*/  STL.64 [R1+0x7d0], R66 ;  /* 0x0007d04201007387 */ /* 0x0003e80000100a00 */
[----:B0-----:R-:W4:Y:S04]  /*5e20*/  LDL.LU.64 R68, [R1+0x160] ;  /* 0x0001600001447983 */ /* 0x001f280000300a00 */
[----:B-1----:R-:W4:Y:S04]  /*5e30*/  LDL.LU.64 R66, [R1+0x138] ;  /* 0x0001380001427983 */ /* 0x002f280000300a00 */
[----:B------:R-:W4:Y:S01]  /*5e40*/  LDL.LU.64 R72, [R1+0x130] ;  /* 0x0001300001487983 */ /* 0x000f220000300a00 */
[----:B--2---:R-:W-:-:S05]  /*5e50*/  IMAD.WIDE R64, R90, 0x2, R64 ;  /* 0x000000025a407825 */ /* 0x004fca00078e0240 */
[----:B------:R0:W-:Y:S04]  /*5e60*/  STL.64 [R1], R64 ;  /* 0x0000004001007387 */ /* 0x0001e80000100a00 */
[----:B------:R-:W2:Y:S04]  /*5e70*/  LDL.LU.64 R14, [R1+0x128] ;  /* 0x00012800010e7983 */ /* 0x000ea80000300a00 */
        /* <DEDUP_REMOVED lines=27> */
[----:B0-----:R-:W2:Y:S01]  /*6030*/  LDL.LU.64 R64, [R1+0x48] ;  /* 0x0000480001407983 */ /* 0x001ea20000300a00 */
[----:B------:R-:W-:-:S04]  /*6040*/  IMAD.WIDE R88, R90, 0x2, R88 ;  /* 0x000000025a587825 */ /* 0x000fc800078e0258 */
[C---:B---3--:R-:W-:Y:S01]  /*6050*/  IMAD.WIDE R86, R90.reuse, 0x2, R86 ;  /* 0x000000025a567825 */ /* 0x048fe200078e0256 */
[----:B------:R-:W-:Y:S04]  /*6060*/  STL.64 [R1+0x8], R88 ;  /* 0x0000085801007387 */ /* 0x000fe80000100a00 */
[----:B------:R0:W-:Y:S01]  /*6070*/  STL.64 [R1+0x7e0], R88 ;  /* 0x0007e05801007387 */ /* 0x0001e20000100a00 */
[----:B----4-:R-:W-:-:S04]  /*6080*/  IMAD.WIDE R84, R90, 0x2, R84 ;  /* 0x000000025a547825 */ /* 0x010fc800078e0254 */
[C---:B------:R-:W-:Y:S01]  /*6090*/  IMAD.WIDE R82, R90.reuse, 0x2, R82 ;  /* 0x000000025a527825 */ /* 0x040fe200078e0252 */
[----:B0-----:R-:W3:Y:S04]  /*60a0*/  LDL.LU.64 R88, [R1+0x140] ;  /* 0x0001400001587983 */ /* 0x001ee80000300a00 */
[----:B------:R-:W-:Y:S04]  /*60b0*/  STL.64 [R1+0x10], R86 ;  /* 0x0000105601007387 */ /* 0x000fe80000100a00 */
[----:B------:R-:W-:Y:S04]  /*60c0*/  STL [R1+0x7f8], R86 ;  /* 0x0007f85601007387 */ /* 0x000fe80000100800 */
[----:B------:R-:W-:Y:S01]  /*60d0*/  STL [R1+0x7e8], R87 ;  /* 0x0007e85701007387 */ /* 0x000fe20000100800 */
[----:B------:R-:W-:-:S03]  /*60e0*/  IMAD.WIDE R80, R90, 0x2, R80 ;  /* 0x000000025a507825 */ /* 0x000fc600078e0250 */
[----:B------:R0:W-:Y:S01]  /*60f0*/  STL.64 [R1+0x830], R86 ;  /* 0x0008305601007387 */ /* 0x0001e20000100a00 */
[----:B------:R-:W-:-:S03]  /*6100*/  IMAD.WIDE R78, R90, 0x2, R78 ;  /* 0x000000025a4e7825 */ /* 0x000fc600078e024e */
[----:B0-----:R-:W4:Y:S04]  /*6110*/  LDL.LU.64 R86, [R1+0x168] ;  /* 0x0001680001567983 */ /* 0x001f280000300a00 */
[----:B------:R-:W-:Y:S04]  /*6120*/  STL.64 [R1+0x18], R84 ;  /* 0x0000185401007387 */ /* 0x000fe80000100a00 */
[----:B------:R0:W-:Y:S01]  /*6130*/  STL.64 [R1+0x7f0], R84 ;  /* 0x0007f05401007387 */ /* 0x0001e20000100a00 */
[----:B------:R-:W-:-:S03]  /*6140*/  IMAD.WIDE R76, R90, 0x2, R76 ;  /* 0x000000025a4c7825 */ /* 0x000fc600078e024c */
[----:B0-----:R-:W3:Y:S04]  /*6150*/  LDL.LU.64 R84, [R1+0x148] ;  /* 0x0001480001547983 */ /* 0x001ee80000300a00 */
[----:B------:R-:W-:Y:S04]  /*6160*/  STL.64 [R1+0x20], R82 ;  /* 0x0000205201007387 */ /* 0x000fe80000100a00 */
[----:B------:R0:W-:Y:S04]  /*6170*/  STL.64 [R1+0x800], R82 ;  /* 0x0008005201007387 */ /* 0x0001e80000100a00 */
[----:B0-----:R-:W3:Y:S04]  /*6180*/  LDL.LU.64 R82, [R1+0x150] ;  /* 0x0001500001527983 */ /* 0x001ee80000300a00 */
[----:B------:R-:W-:Y:S04]  /*6190*/  STL.64 [R1+0x28], R80 ;  /* 0x0000285001007387 */ /* 0x000fe80000100a00 */
[----:B------:R-:W-:Y:S04]  /*61a0*/  STL [R1+0x808], R81 ;  /* 0x0008085101007387 */ /* 0x000fe80000100800 */
        /* <DEDUP_REMOVED lines=8> */
[----:B------:R-:W-:Y:S04]  /*6230*/  STL [R1+0x848], R77 ;  /* 0x0008484d01007387 */ /* 0x000fe80000100800 */
[----:B------:R0:W-:Y:S04]  /*6240*/  STL.64 [R1+0x8a0], R76 ;  /* 0x0008a04c01007387 */ /* 0x0001e80000100a00 */
[----:B0-----:R-:W3:Y:S04]  /*6250*/  LDL.LU.64 R76, [R1+0x1a0] ;  /* 0x0001a000014c7983 */ /* 0x001ee80000300a00 */
[----:B------:R-:W-:Y:S04]  /*6260*/  STL.64 [R1+0x40], R74 ;  /* 0x0000404a01007387 */ /* 0x000fe80000100a00 */
[----:B------:R0:W-:Y:S04]  /*6270*/  STL.64 [R1+0x850], R74 ;  /* 0x0008504a01007387 */ /* 0x0001e80000100a00 */
[----:B0-----:R-:W3:Y:S01]  /*6280*/  LDL.LU.64 R74, [R1+0x178] ;  /* 0x00017800014a7983 */ /* 0x001ee20000300a00 */
[----:B--2---:R-:W-:-:S05]  /*6290*/  IMAD.WIDE R64, R90, 0x2, R64 ;  /* 0x000000025a407825 */ /* 0x004fca00078e0240 */
[----:B------:R-:W-:Y:S04]  /*62a0*/  STL.64 [R1+0x48], R64 ;  /* 0x0000484001007387 */ /* 0x000fe80000100a00 */
[----:B------:R0:W-:Y:S04]  /*62b0*/  STL.64 [R1+0x860], R64 ;  /* 0x0008604001007387 */ /* 0x0001e80000100a00 */
[----:B0-----:R-:W2:Y:S01]  /*62c0*/  LDL.LU.64 R64, [R1+0x180] ;  /* 0x0001800001407983 */ /* 0x001ea20000300a00 */
[----:B------:R-:W-:-:S04]  /*62d0*/  IMAD.WIDE R60, R90, 0x2, R60 ;  /* 0x000000025a3c7825 */ /* 0x000fc800078e023c */
[C---:B------:R-:W-:Y:S01]  /*62e0*/  IMAD.WIDE R58, R90.reuse, 0x2, R58 ;  /* 0x000000025a3a7825 */ /* 0x040fe200078e023a */
[----:B------:R-:W-:Y:S04]  /*62f0*/  STL.64 [R1+0x50], R60 ;  /* 0x0000503c01007387 */ /* 0x000fe80000100a00 */
[----:B------:R-:W-:Y:S01]  /*6300*/  STL [R1+0x878], R60 ;  /* 0x0008783c01007387 */ /* 0x000fe20000100800 */
[----:B------:R-:W-:-:S03]  /*6310*/  IMAD.WIDE R62, R90, 0x2, R62 ;  /* 0x000000025a3e7825 */ /* 0x000fc600078e023e */
[----:B------:R-:W-:Y:S01]  /*6320*/  STL [R1+0x868], R61 ;  /* 0x0008683d01007387 */ /* 0x000fe20000100800 */
[----:B------:R-:W-:-:S03]  /*6330*/  IMAD.WIDE R56, R90, 0x2, R56 ;  /* 0x000000025a387825 */ /* 0x000fc600078e0238 */
[----:B------:R0:W-:Y:S01]  /*6340*/  STL.64 [R1+0x8b0], R60 ;  /* 0x0008b03c01007387 */ /* 0x0001e20000100a00 */
[----:B------:R-:W-:-:S03]  /*6350*/  IMAD.WIDE R54, R90, 0x2, R54 ;  /* 0x000000025a367825 */ /* 0x000fc600078e0236 */
[----:B0-----:R-:W2:Y:S04]  /*6360*/  LDL.LU.64 R60, [R1+0x1a8] ;  /* 0x0001a800013c7983 */ /* 0x001ea80000300a00 */
[----:B------:R-:W-:Y:S04]  /*6370*/  STL.64 [R1+0x58], R58 ;  /* 0x0000583a01007387 */ /* 0x000fe80000100a00 */
        /* <DEDUP_REMOVED lines=8> */
[----:B------:R-:W-:Y:S04]  /*6400*/  STL [R1+0x888], R57 ;  /* 0x0008883901007387 */ /* 0x000fe80000100800 */
        /* <DEDUP_REMOVED lines=107> */
[----:B---3--:R-:W-:-:S03]  /*6ac0*/  IMAD.WIDE R88, R90, 0x2, R88 ;  /* 0x000000025a587825 */ /* 0x008fc600078e0258 */
[----:B0-----:R-:W3:Y:S04]  /*6ad0*/  LDL.LU.64 R20, [R1+0x250] ;  /* 0x0002500001147983 */ /* 0x001ee80000300a00 */
[----:B------:R-:W-:Y:S04]  /*6ae0*/  STL.64 [R1+0x128], R14 ;  /* 0x0001280e01007387 */ /* 0x000fe80000100a00 */
[----:B------:R-:W-:Y:S04]  /*6af0*/  STL [R1+0xa08], R15 ;  /* 0x000a080f01007387 */ /* 0x000fe80000100800 */
[----:B------:R0:W-:Y:S01]  /*6b00*/  STL.64 [R1+0xa40], R14 ;  /* 0x000a400e01007387 */ /* 0x0001e20000100a00 */
[----:B------:R-:W-:-:S03]  /*6b10*/  IMAD.WIDE R84, R90, 0x2, R84 ;  /* 0x000000025a547825 */ /* 0x000fc600078e0254 */
[----:B0-----:R-:W3:Y:S04]  /*6b20*/  LDL.LU.64 R14, [R1+0x270] ;  /* 0x00027000010e7983 */ /* 0x001ee80000300a00 */
[----:B------:R-:W-:Y:S04]  /*6b30*/  STL.64 [R1+0x130], R72 ;  /* 0x0001304801007387 */ /* 0x000fe80000100a00 */
[----:B------:R0:W-:Y:S01]  /*6b40*/  STL.64 [R1+0xa10], R72 ;  /* 0x000a104801007387 */ /* 0x0001e20000100a00 */
[----:B------:R-:W-:-:S03]  /*6b50*/  IMAD.WIDE R82, R90, 0x2, R82 ;  /* 0x000000025a527825 */ /* 0x000fc600078e0252 */
[----:B0-----:R-:W3:Y:S04]  /*6b60*/  LDL.LU.64 R72, [R1+0x258] ;  /* 0x0002580001487983 */ /* 0x001ee80000300a00 */
[----:B------:R-:W-:Y:S04]  /*6b70*/  STL.64 [R1+0x138], R66 ;  /* 0x0001384201007387 */ /* 0x000fe80000100a00 */
[----:B------:R-:W-:Y:S04]  /*6b80*/  STL [R1+0xa58], R66 ;  /* 0x000a584201007387 */ /* 0x000fe80000100800 */
        /* <DEDUP_REMOVED lines=9> */
[----:B------:R0:W-:Y:S01]  /*6c20*/  STL.64 [R1+0xa60], R84 ;  /* 0x000a605401007387 */ /* 0x0001e20000100a00 */
[----:B----4-:R-:W-:-:S03]  /*6c30*/  IMAD.WIDE R86, R90, 0x2, R86 ;  /* 0x000000025a567825 */ /* 0x010fc600078e0256 */
[----:B0-----:R-:W4:Y:S04]  /*6c40*/  LDL.LU.64 R84, [R1+0x280] ;  /* 0x0002800001547983 */ /* 0x001f280000300a00 */
        /* <DEDUP_REMOVED lines=9> */
[----:B0-----:R-:W4:Y:S04]  /*6ce0*/  LDL.LU.64 R78, [R1+0x288] ;  /* 0x00028800014e7983 */ /* 0x001f280000300a00 */
[----:B------:R-:W-:Y:S04]  /*6cf0*/  STL.64 [R1+0x160], R68 ;  /* 0x0001604401007387 */ /* 0x000fe80000100a00 */
[----:B------:R0:W-:Y:S01]  /*6d00*/  STL.64 [R1+0xa80], R68 ;  /* 0x000a804401007387 */ /* 0x0001e20000100a00 */
[----:B--2---:R-:W-:-:S03]  /*6d10*/  IMAD.WIDE R64, R90, 0x2, R64 ;  /* 0x000000025a407825 */ /* 0x004fc600078e0240 */
[----:B0-----:R-:W2:Y:S04]  /*6d20*/  LDL.LU.64 R68, [R1+0x290] ;  /* 0x0002900001447983 */ /* 0x001ea80000300a00 */
[----:B------:R-:W-:Y:S04]  /*6d30*/  STL.64 [R1+0x168], R86 ;  /* 0x0001685601007387 */ /* 0x000fe80000100a00 */
[----:B------:R-:W-:Y:S04]  /*6d40*/  STL [R1+0xa88], R87 ;  /* 0x000a885701007387 */ /* 0x000fe80000100800 */
[----:B------:R0:W-:Y:S04]  /*6d50*/  STL.64 [R1+0xac0], R86 ;  /* 0x000ac05601007387 */ /* 0x0001e80000100a00 */
[----:B0-----:R-:W2:Y:S04]  /*6d60*/  LDL.LU.64 R86, [R1+0x2b0] ;  /* 0x0002b00001567983 */ /* 0x001ea80000300a00 */
[----:B------:R-:W-:Y:S04]  /*6d70*/  STL.64 [R1+0x170], R80 ;  /* 0x0001705001007387 */ /* 0x000fe80000100a00 */
[----:B------:R0:W-:Y:S04]  /*6d80*/  STL.64 [R1+0xa90], R80 ;  /* 0x000a905001007387 */ /* 0x0001e80000100a00 */
[----:B0-----:R-:W4:Y:S04]  /*6d90*/  LDL.LU.64 R80, [R1+0x298] ;  /* 0x0002980001507983 */ /* 0x001f280000300a00 */
[----:B------:R-:W-:Y:S04]  /*6da0*/  STL.64 [R1+0x178], R74 ;  /* 0x0001784a01007387 */ /* 0x000fe80000100a00 */
[----:B------:R-:W-:Y:S04]  /*6db0*/  STL [R1+0xad8], R74 ;  /* 0x000ad84a01007387 */ /* 0x000fe80000100800 */
[----:B------:R-:W-:Y:S04]  /*6dc0*/  STL [R1+0xac8], R75 ;  /* 0x000ac84b01007387 */ /* 0x000fe80000100800 */
[----:B------:R-:W-:Y:S04]  /*6dd0*/  STL.64 [R1+0x180], R64 ;  /* 0x0001804001007387 */ /* 0x000fe80000100a00 */
[----:B------:R0:W-:Y:S04]  /*6de0*/  STL.64 [R1+0xad0], R64 ;  /* 0x000ad04001007387 */ /* 0x0001e80000100a00 */
[----:B0-----:R-:W4:Y:S01]  /*6df0*/  LDL.LU.64 R64, [R1+0x2b8] ;  /* 0x0002b80001407983 */ /* 0x001f220000300a00 */
[----:B------:R-:W-:-:S04]  /*6e00*/  IMAD.WIDE R58, R90, 0x2, R58 ;  /* 0x000000025a3a7825 */ /* 0x000fc800078e023a */
[C---:B------:R-:W-:Y:S01]  /*6e10*/  IMAD.WIDE R62, R90.reuse, 0x2, R62 ;  /* 0x000000025a3e7825 */ /* 0x040fe200078e023e */
[----:B------:R-:W-:Y:S04]  /*6e20*/  STL.64 [R1+0x188], R58 ;  /* 0x0001883a01007387 */ /* 0x000fe80000100a00 */
[----:B------:R0:W-:Y:S04]  /*6e30*/  STL [R1+0xae0], R58 ;  /* 0x000ae03a01007387 */ /* 0x0001e80000100800 */
[----:B------:R1:W-:Y:S01]  /*6e40*/  STL [R1+0xadc], R59 ;  /* 0x000adc3b01007387 */ /* 0x0003e20000100800 */
[----:B------:R-:W-:-:S03]  /*6e50*/  IMAD.WIDE R2, R90, 0x2, R2 ;  /* 0x000000025a027825 */ /* 0x000fc600078e0202 */
[----:B------:R-:W-:Y:S04]  /*6e60*/  STL.64 [R1+0x190], R62 ;  /* 0x0001903e01007387 */ /* 0x000fe80000100a00 */
[----:B------:R1:W-:Y:S01]  /*6e70*/  STL [R1+0xae4], R63 ;  /* 0x000ae43f01007387 */ /* 0x0003e20000100800 */
[----:B0-----:R-:W-:Y:S01]  /*6e80*/  PRMT R58, RZ, 0x7610, R58 ;  /* 0x00007610ff3a7816 */ /* 0x001fe2000000003a */
[----:B------:R-:W-:Y:S01]  /*6e90*/  IMAD.WIDE R4, R90, 0x2, R4 ;  /* 0x000000025a047825 */ /* 0x000fe200078e0204 */
[----:B-1----:R-:W-:Y:S02]  /*6ea0*/  PRMT R59, RZ, 0x7610, R59 ;  /* 0x00007610ff3b7816 */ /* 0x002fe4000000003b */
[----:B------:R-:W-:Y:S01]  /*6eb0*/  ISETP.GT.AND P4, PT, R92, 0x1, PT ;  /* 0x000000015c00780c */ /* 0x000fe20003f84270 */
[----:B------:R-:W-:Y:S01]  /*6ec0*/  IMAD.WIDE R6, R90, 0x2, R6 ;  /* 0x000000025a067825 */ /* 0x000fe200078e0206 */
[----:B------:R-:W4:Y:S01]  /*6ed0*/  @P2 LDG.E.U16 R58, desc[UR22][R4.64] ;  /* 0x00000016043a2981 */ /* 0x000f22000c1e1500 */
[----:B------:R-:W-:-:S02]  /*6ee0*/  PRMT R63, RZ, 0x7610, R63 ;  /* 0x00007610ff3f7816 */ /* 0x000fc4000000003f */
[----:B------:R-:W-:Y:S01]  /*6ef0*/  IMAD.WIDE R8, R90, 0x2, R8 ;  /* 0x000000025a087825 */ /* 0x000fe200078e0208 */
[----:B------:R-:W-:Y:S01]  /*6f00*/  PRMT R74, RZ, 0x7610, R74 ;  /* 0x00007610ff4a7816 */ /* 0x000fe2000000004a */
[----:B------:R-:W4:Y:S04]  /*6f10*/  @P2 LDG.E.U16 R59, desc[UR22][R6.64] ;  /* 0x00000016063b2981 */ /* 0x000f28000c1e1500 */
[----:B------:R-:W4:Y:S01]  /*6f20*/  @P2 LDG.E.U16 R63, desc[UR22][R2.64] ;  /* 0x00000016023f2981 */ /* 0x000f22000c1e1500 */
[----:B------:R-:W-:-:S03]  /*6f30*/  PRMT R75, RZ, 0x7610, R75 ;  /* 0x00007610ff4b7816 */ /* 0x000fc6000000004b */
[----:B------:R-:W4:Y:S01]  /*6f40*/  @P2 LDG.E.U16 R74, desc[UR22][R8.64] ;  /* 0x00000016084a2981 */ /* 0x000f22000c1e1500 */
[----:B------:R-:W-:Y:S02]  /*6f50*/  PRMT R91, RZ, 0x7610, R91 ;  /* 0x00007610ff5b7816 */ /* 0x000fe4000000005b */
[----:B------:R-:W-:Y:S02]  /*6f60*/  PRMT R93, RZ, 0x7610, R93 ;  /* 0x00007610ff5d7816 */ /* 0x000fe4000000005d */
[----:B------:R-:W-:Y:S01]  /*6f70*/  PRMT R0, RZ, 0x7610, R0 ;  /* 0x00007610ff007816 */ /* 0x000fe20000000000 */
[----:B---3--:R-:W-:-:S05]  /*6f80*/  IMAD.WIDE R82, R90, 0x2, R82 ;  /* 0x000000025a527825 */ /* 0x008fca00078e0252 */
[----:B------:R-:W3:Y:S01]  /*6f90*/  @P4 LDG.E.U16 R93, desc[UR22][R82.64] ;  /* 0x00000016525d4981 */ /* 0x000ee2000c1e1500 */
[----:B--2---:R-:W-:-:S05]  /*6fa0*/  IMAD.WIDE R86, R90, 0x2, R86 ;  /* 0x000000025a567825 */ /* 0x004fca00078e0256 */
[----:B------:R-:W2:Y:S01]  /*6fb0*/  @P4 LDG.E.U16 R91, desc[UR22][R86.64] ;  /* 0x00000016565b4981 */ /* 0x000ea2000c1e1500 */
[----:B----4-:R-:W-:-:S05]  /*6fc0*/  IMAD.WIDE R64, R90, 0x2, R64 ;  /* 0x000000025a407825 */ /* 0x010fca00078e0240 */
[----:B------:R-:W4:Y:S01]  /*6fd0*/  @P4 LDG.E.U16 R75, desc[UR22][R64.64] ;  /* 0x00000016404b4981 */ /* 0x000f22000c1e1500 */
[----:B------:R-:W-:-:S05]  /*6fe0*/  IMAD.WIDE R66, R90, 0x2, R66 ;  /* 0x000000025a427825 */ /* 0x000fca00078e0242 */
[----:B------:R-:W2:Y:S01]  /*6ff0*/  @P4 LDG.E.U16 R0, desc[UR22][R66.64] ;  /* 0x0000001642004981 */ /* 0x000ea2000c1e1500 */
[----:B------:R-:W-:-:S04]  /*7000*/  IMAD.WIDE R54, R90, 0x2, R54 ;  /* 0x000000025a367825 */ /* 0x000fc800078e0236 */
        /* <DEDUP_REMOVED lines=62> */
[----:B------:R-:W-:Y:S01]  /*73f0*/  IMAD.WIDE R80, R90, 0x2, R80 ;  /* 0x000000025a507825 */ /* 0x000fe200078e0250 */
[----:B------:R-:W-:Y:S04]  /*7400*/  STL.64 [R1+0x290], R68 ;  /* 0x0002904401007387 */ /* 0x000fe80000100a00 */
[----:B------:R-:W-:Y:S04]  /*7410*/  STL.64 [R1+0x298], R80 ;  /* 0x0002985001007387 */ /* 0x000fe80000100a00 */
[----:B------:R-:W-:Y:S04]  /*7420*/  STL.64 [R1+0x2a0], R66 ;  /* 0x0002a04201007387 */ /* 0x000fe80000100a00 */
[----:B------:R-:W-:Y:S04]  /*7430*/  STL.64 [R1+0x2a8], R82 ;  /* 0x0002a85201007387 */ /* 0x000fe80000100a00 */
[----:B------:R-:W-:Y:S04]  /*7440*/  STL.64 [R1+0x2b0], R86 ;  /* 0x0002b05601007387 */ /* 0x000fe80000100a00 */
[----:B------:R-:W-:Y:S04]  /*7450*/  STL.64 [R1+0x2b8], R64 ;  /* 0x0002b84001007387 */ /* 0x000fe80000100a00 */
[----:B------:R0:W-:Y:S04]  /*7460*/  STL [R1+0x450], R63 ;  /* 0x0004503f01007387 */ /* 0x0001e80000100800 */
[----:B0-----:R-:W3:Y:S04]  /*7470*/  LDL.LU R63, [R1+0xae4] ;  /* 0x000ae400013f7983 */ /* 0x001ee80000300800 */
[----:B------:R-:W-:Y:S04]  /*7480*/  STL [R1+0x4a4], R2 ;  /* 0x0004a40201007387 */ /* 0x000fe80000100800 */
[----:B------:R-:W-:Y:S04]  /*7490*/  STL [R1+0x4a0], R3 ;  /* 0x0004a00301007387 */ /* 0x000fe80000100800 */
        /* <DEDUP_REMOVED lines=12> */
[----:B------:R-:W3:Y:S04]  /*7560*/  LDL.LU.64 R64, [R1+0xad0] ;  /* 0x000ad00001407983 */ /* 0x000ee80000300a00 */
[----:B----4-:R0:W-:Y:S04]  /*7570*/  STL [R1+0x440], R75 ;  /* 0x0004404b01007387 */ /* 0x0101e80000100800 */
[----:B0-----:R-:W4:Y:S04]  /*7580*/  LDL.LU R75, [R1+0xac8] ;  /* 0x000ac800014b7983 */ /* 0x001f280000300800 */
[----:B------:R-:W4:Y:S04]  /*7590*/  LDL.LU.64 R86, [R1+0xac0] ;  /* 0x000ac00001567983 */ /* 0x000f280000300a00 */
[----:B--2---:R0:W-:Y:S04]  /*75a0*/  STL [R1+0x43c], R91 ;  /* 0x00043c5b01007387 */ /* 0x0041e80000100800 */
[----:B0-----:R-:W2:Y:S04]  /*75b0*/  LDL.LU R91, [R1+0xab8] ;  /* 0x000ab800015b7983 */ /* 0x001ea80000300800 */
[----:B------:R-:W2:Y:S04]  /*75c0*/  LDL.LU.64 R82, [R1+0xab0] ;  /* 0x000ab00001527983 */ /* 0x000ea80000300a00 */
[----:B---3--:R0:W-:Y:S04]  /*75d0*/  STL [R1+0x438], R93 ;  /* 0x0004385d01007387 */ /* 0x0081e80000100800 */
[----:B0-----:R-:W3:Y:S04]  /*75e0*/  LDL.LU R93, [R1+0xaa8] ;  /* 0x000aa800015d7983 */ /* 0x001ee80000300800 */
[----:B------:R-:W3:Y:S04]  /*75f0*/  LDL.LU.64 R66, [R1+0xaa0] ;  /* 0x000aa00001427983 */ /* 0x000ee80000300a00 */
[----:B------:R0:W-:Y:S04]  /*7600*/  STL [R1+0x434], R0 ;  /* 0x0004340001007387 */ /* 0x0001e80000100800 */
[----:B0-----:R-:W3:Y:S01]  /*7610*/  LDL.LU R0, [R1+0xa98] ;  /* 0x000a980001007983 */ /* 0x001ee20000300800 */
[----:B------:R-:W-:-:S02]  /*7620*/  ISETP.GT.AND P5, PT, R92, 0x2, PT ;  /* 0x000000025c00780c */ /* 0x000fc40003fa4270 */
[----:B------:R-:W-:Y:S02]  /*7630*/  ISETP.GT.AND P6, PT, R92, 0x3, PT ;  /* 0x000000035c00780c */ /* 0x000fe40003fc4270 */
[----:B----4-:R-:W-:-:S09]  /*7640*/  PRMT R87, RZ, 0x7610, R87 ;  /* 0x00007610ff577816 */ /* 0x010fd20000000057 */
[----:B------:R-:W4:Y:S01]  /*7650*/  @P5 LDG.E.U16 R87, desc[UR22][R80.64] ;  /* 0x0000001650575981 */ /* 0x000f22000c1e1500 */
[----:B--2---:R-:W-:-:S03]  /*7660*/  PRMT R91, RZ, 0x7610, R91 ;  /* 0x00007610ff5b7816 */ /* 0x004fc6000000005b */
[----:B------:R-:W2:Y:S01]  /*7670*/  LDL.LU.64 R80, [R1+0xa90] ;  /* 0x000a900001507983 */ /* 0x000ea20000300a00 */
[----:B------:R-:W-:Y:S02]  /*7680*/  PRMT R82, RZ, 0x7610, R82 ;  /* 0x00007610ff527816 */ /* 0x000fe40000000052 */
[----:B------:R-:W-:Y:S01]  /*7690*/  PRMT R83, RZ, 0x7610, R83 ;  /* 0x00007610ff537816 */ /* 0x000fe20000000053 */
[----:B------:R-:W2:Y:S04]  /*76a0*/  @P6 LDG.E.U16 R91, desc[UR22][R14.64] ;  /* 0x000000160e5b6981 */ /* 0x000ea8000c1e1500 */
[----:B------:R-:W2:Y:S04]  /*76b0*/  @P5 LDG.E.U16 R82, desc[UR22][R68.64] ;  /* 0x0000001644525981 */ /* 0x000ea8000c1e1500 */
[----:B------:R-:W2:Y:S01]  /*76c0*/  @P5 LDG.E.U16 R83, desc[UR22][R78.64] ;  /* 0x000000164e535981 */ /* 0x000ea2000c1e1500 */
[----:B---3--:R-:W-:-:S02]  /*76d0*/  PRMT R66, RZ, 0x7610, R66 ;  /* 0x00007610ff427816 */ /* 0x008fc40000000042 */
[----:B------:R-:W-:-:S04]  /*76e0*/  PRMT R67, RZ, 0x7610, R67 ;  /* 0x00007610ff437816 */ /* 0x000fc80000000043 */
[----:B------:R-:W3:Y:S01]  /*76f0*/  @P5 LDG.E.U16 R66, desc[UR22][R84.64] ;  /* 0x0000001654425981 */ /* 0x000ee2000c1e1500 */
[----:B------:R-:W-:-:S03]  /*7700*/  PRMT R93, RZ, 0x7610, R93 ;  /* 0x00007610ff5d7816 */ /* 0x000fc6000000005d */
[----:B------:R-:W3:Y:S04]  /*7710*/  @P6 LDG.E.U16 R67, desc[UR22][R88.64] ;  /* 0x0000001658436981 */ /* 0x000ee8000c1e1500 */
[----:B------:R-:W3:Y:S01]  /*7720*/  @P6 LDG.E.U16 R93, desc[UR22][R10.64] ;  /* 0x000000160a5d6981 */ /* 0x000ee2000c1e1500 */
[----:B------:R-:W-:-:S06]  /*7730*/  PRMT R0, RZ, 0x7610, R0 ;  /* 0x00007610ff007816 */ /* 0x000fcc0000000000 */
[----:B------:R-:W3:Y:S04]  /*7740*/  @P6 LDG.E.U16 R0, desc[UR22][R18.64] ;  /* 0x0000001612006981 */ /* 0x000ee8000c1e1500 */
[----:B----4-:R0:W-:Y:S04]  /*7750*/  STL [R1+0x430], R87 ;  /* 0x0004305701007387 */ /* 0x0101e80000100800 */
[----:B0-----:R-:W4:Y:S04]  /*7760*/  LDL.LU R87, [R1+0xa88] ;  /* 0x000a880001577983 */ /* 0x001f280000300800 */
[----:B------:R-:W4:Y:S04]  /*7770*/  LDL.LU.64 R68, [R1+0xa80] ;  /* 0x000a800001447983 */ /* 0x000f280000300a00 */
[----:B--2---:R0:W-:Y:S04]  /*7780*/  STL [R1+0x42c], R82 ;  /* 0x00042c5201007387 */ /* 0x0041e80000100800 */
[----:B0-----:R-:W2:Y:S04]  /*7790*/  LDL.LU R82, [R1+0xa78] ;  /* 0x000a780001527983 */ /* 0x001ea80000300800 */
[----:B------:R-:W2:Y:S04]  /*77a0*/  LDL.LU.64 R78, [R1+0xa70] ;  /* 0x000a7000014e7983 */ /* 0x000ea80000300a00 */
[----:B------:R0:W-:Y:S04]  /*77b0*/  STL [R1+0x428], R83 ;  /* 0x0004285301007387 */ /* 0x0001e80000100800 */
[----:B0-----:R-:W2:Y:S04]  /*77c0*/  LDL.LU R83, [R1+0xa68] ;  /* 0x000a680001537983 */ /* 0x001ea80000300800 */
[----:B------:R-:W2:Y:S04]  /*77d0*/  LDL.LU.64 R84, [R1+0xa60] ;  /* 0x000a600001547983 */ /* 0x000ea80000300a00 */
[----:B---3--:R0:W-:Y:S04]  /*77e0*/  STL [R1+0x424], R66 ;  /* 0x0004244201007387 */ /* 0x0081e80000100800 */
[----:B0-----:R-:W3:Y:S04]  /*77f0*/  LDL.LU R66, [R1+0xa58] ;  /* 0x000a580001427983 */ /* 0x001ee80000300800 */
[----:B------:R-:W2:Y:S04]  /*7800*/  LDL.LU.64 R88, [R1+0xa50] ;  /* 0x000a500001587983 */ /* 0x000ea80000300a00 */
[----:B------:R0:W-:Y:S04]  /*7810*/  STL [R1+0x420], R67 ;  /* 0x0004204301007387 */ /* 0x0001e80000100800 */
[----:B0-----:R-:W3:Y:S04]  /*7820*/  LDL.LU R67, [R1+0xa48] ;  /* 0x000a480001437983 */ /* 0x001ee80000300800 */
[----:B------:R-:W2:Y:S04]  /*7830*/  LDL.LU.64 R14, [R1+0xa40] ;  /* 0x000a4000010e7983 */ /* 0x000ea80000300a00 */
[----:B------:R0:W-:Y:S04]  /*7840*/  STL [R1+0x41c], R91 ;  /* 0x00041c5b01007387 */ /* 0x0001e80000100800 */
[----:B0-----:R-:W3:Y:S04]  /*7850*/  LDL.LU R91, [R1+0xa38] ;  /* 0x000a3800015b7983 */ /* 0x001ee80000300800 */
[----:B------:R-:W4:Y:S04]  /*7860*/  LDL.LU.64 R10, [R1+0xa30] ;  /* 0x000a3000010a7983 */ /* 0x000f280000300a00 */
[----:B------:R0:W-:Y:S04]  /*7870*/  STL [R1+0x418], R93 ;  /* 0x0004185d01007387 */ /* 0x0001e80000100800 */
[----:B0-----:R-:W4:Y:S04]  /*7880*/  LDL.LU R93, [R1+0xa28] ;  /* 0x000a2800015d7983 */ /* 0x001f280000300800 */
[----:B------:R-:W4:Y:S04]  /*7890*/  LDL.LU.64 R18, [R1+0xa20] ;  /* 0x000a200001127983 */ /* 0x000f280000300a00 */
[----:B------:R0:W-:Y:S04]  /*78a0*/  STL [R1+0x414], R0 ;  /* 0x0004140001007387 */ /* 0x0001e80000100800 */
[----:B0-----:R-:W4:Y:S01]  /*78b0*/  LDL.LU R0, [R1+0xa18] ;  /* 0x000a180001007983 */ /* 0x001f220000300800 */
[----:B------:R-:W-:-:S02]  /*78c0*/  ISETP.GT.AND P2, PT, R92, 0x4, PT ;  /* 0x000000045c00780c */ /* 0x000fc40003f44270 */
[----:B------:R-:W-:Y:S02]  /*78d0*/  ISETP.GT.AND P4, PT, R92, 0x5, PT ;  /* 0x000000055c00780c */ /* 0x000fe40003f84270 */
[----:B--2---:R-:W-:-:S09]  /*78e0*/  PRMT R15, RZ, 0x7610, R15 ;  /* 0x00007610ff0f7816 */ /* 0x004fd2000000000f */
[----:B------:R-:W2:Y:S01]  /*78f0*/  @P2 LDG.E.U16 R15, desc[UR22][R72.64] ;  /* 0x00000016480f2981 */ /* 0x000ea2000c1e1500 */
[----:B---3--:R-:W-:-:S03]  /*7900*/  PRMT R91, RZ, 0x7610, R91 ;  /* 0x00007610ff5b7816 */ /* 0x008fc6000000005b */
[----:B------:R-:W3:Y:S01]  /*7910*/  LDL.LU.64 R72, [R1+0xa10] ;  /* 0x000a100001487983 */ /* 0x000ee20000300a00 */
[----:B----4-:R-:W-:Y:S02]  /*7920*/  PRMT R10, RZ, 0x7610, R10 ;  /* 0x00007610ff0a7816 */ /* 0x010fe4000000000a */
[----:B------:R-:W-:Y:S01]  /*7930*/  PRMT R11, RZ, 0x7610, R11 ;  /* 0x00007610ff0b7816 */ /* 0x000fe2000000000b */
[----:B------:R-:W4:Y:S04]  /*7940*/  @P4 LDG.E.U16 R91, desc[UR22][R30.64] ;  /* 0x000000161e5b4981 */ /* 0x000f28000c1e1500 */
[----:B------:R-:W3:Y:S04]  /*7950*/  @P2 LDG.E.U16 R10, desc[UR22][R20.64] ;  /* 0x00000016140a2981 */ /* 0x000ee8000c1e1500 */
[----:B------:R-:W4:Y:S01]  /*7960*/  @P2 LDG.E.U16 R11, desc[UR22][R70.64] ;  /* 0x00000016460b2981 */ /* 0x000f22000c1e1500 */
[----:B------:R-:W-:-:S02]  /*7970*/  PRMT R18, RZ, 0x7610, R18 ;  /* 0x00007610ff127816 */ /* 0x000fc40000000012 */
[----:B------:R-:W-:-:S04]  /*7980*/  PRMT R19, RZ, 0x7610, R19 ;  /* 0x00007610ff137816 */ /* 0x000fc80000000013 */
[----:B------:R-:W4:Y:S01]  /*7990*/  @P2 LDG.E.U16 R18, desc[UR22][R12.64] ;  /* 0x000000160c122981 */ /* 0x000f22000c1e1500 */
[----:B------:R-:W-:-:S03]  /*79a0*/  PRMT R93, RZ, 0x7610, R93 ;  /* 0x00007610ff5d7816 */ /* 0x000fc6000000005d */
[----:B------:R-:W4:Y:S04]  /*79b0*/  @P4 LDG.E.U16 R19, desc[UR22][R16.64] ;  /* 0x0000001610134981 */ /* 0x000f28000c1e1500 */
[----:B------:R-:W4:Y:S01]  /*79c0*/  @P4 LDG.E.U16 R93, desc[UR22][R26.64] ;  /* 0x000000161a5d4981 */ /* 0x000f22000c1e1500 */
[----:B------:R-:W-:-:S06]  /*79d0*/  PRMT R0, RZ, 0x7610, R0 ;  /* 0x00007610ff007816 */ /* 0x000fcc0000000000 */
[----:B------:R-:W4:Y:S04]  /*79e0*/  @P4 LDG.E.U16 R0, desc[UR22][R36.64] ;  /* 0x0000001624004981 */ /* 0x000f28000c1e1500 */
[----:B--2---:R0:W-:Y:S04]  /*79f0*/  STL [R1+0x410], R15 ;  /* 0x0004100f01007387 */ /* 0x0041e80000100800 */
[----:B0-----:R-:W2:Y:S04]  /*7a00*/  LDL.LU R15, [R1+0xa08] ;  /* 0x000a0800010f7983 */ /* 0x001ea80000300800 */
[----:B------:R-:W2:Y:S04]  /*7a10*/  LDL.LU.64 R20, [R1+0xa00] ;  /* 0x000a000001147983 */ /* 0x000ea80000300a00 */
[----:B---3--:R0:W-:Y:S04]  /*7a20*/  STL [R1+0x40c], R10 ;  /* 0x00040c0a01007387 */ /* 0x0081e80000100800 */
[----:B0-----:R-:W3:Y:S04]  /*7a30*/  LDL.LU R10, [R1+0x9f8] ;  /* 0x0009f800010a7983 */ /* 0x001ee80000300800 */
[----:B------:R-:W2:Y:S04]  /*7a40*/  LDL.LU.64 R70, [R1+0x9f0] ;  /* 0x0009f00001467983 */ /* 0x000ea80000300a00 */
[----:B----4-:R0:W-:Y:S04]  /*7a50*/  STL [R1+0x408], R11 ;  /* 0x0004080b01007387 */ /* 0x0101e80000100800 */
[----:B0-----:R-:W3:Y:S04]  /*7a60*/  LDL.LU R11, [R1+0x9e8] ;  /* 0x0009e800010b7983 */ /* 0x001ee80000300800 */
[----:B------:R-:W4:Y:S04]  /*7a70*/  LDL.LU.64 R12, [R1+0x9e0] ;  /* 0x0009e000010c7983 */ /* 0x000f280000300a00 */
[----:B------:R0:W-:Y:S04]  /*7a80*/  STL [R1+0x404], R18 ;  /* 0x0004041201007387 */ /* 0x0001e80000100800 */
[----:B0-----:R-:W2:Y:S04]  /*7a90*/  LDL.LU R18, [R1+0x9d8] ;  /* 0x0009d80001127983 */ /* 0x001ea80000300800 */
[----:B------:R-:W2:Y:S04]  /*7aa0*/  LDL.LU.64 R16, [R1+0x9d0] ;  /* 0x0009d00001107983 */ /* 0x000ea80000300a00 */
[----:B------:R0:W-:Y:S04]  /*7ab0*/  STL [R1+0x400], R19 ;  /* 0x0004001301007387 */ /* 0x0001e80000100800 */
[----:B0-----:R-:W2:Y:S04]  /*7ac0*/  LDL.LU R19, [R1+0x9c8] ;  /* 0x0009c80001137983 */ /* 0x001ea80000300800 */
        /* <DEDUP_REMOVED lines=232> */
[----:B------:R-:W4:Y:S04]  /*8950*/  @P2 LDG.E.U16 R43, desc[UR22][R32.64] ;  /* 0x00000016202b2981 */ /* 0x000f28000c1e1500 */
[----:B------:R-:W4:Y:S01]  /*8960*/  @P4 LDG.E.U16 R42, desc[UR22][R36.64] ;  /* 0x00000016242a4981 */ /* 0x000f22000c1e1500 */
[----:B------:R-:W-:-:S06]  /*8970*/  PRMT R93, RZ, 0x7610, R93 ;  /* 0x00007610ff5d7816 */ /* 0x000fcc000000005d */
        /* <DEDUP_REMOVED lines=22> */
[----:B0-----:R-:W4:Y:S04]  /*8ae0*/  LDL.LU R93, [R1+0x6a8] ;  /* 0x0006a800015d7983 */ /* 0x001f280000300800 */
[----:B------:R-:W4:Y:S04]  /*8af0*/  LDL.LU.64 R52, [R1+0x6a0] ;  /* 0x0006a00001347983 */ /* 0x000f280000300a00 */
[----:B------:R0:W-:Y:S04]  /*8b00*/  STL [R1+0x328], R0 ;  /* 0x0003280001007387 */ /* 0x0001e80000100800 */
[----:B0-----:R-:W4:Y:S01]  /*8b10*/  LDL.LU R0, [R1+0x698] ;  /* 0x0006980001007983 */ /* 0x001f220000300800 */
[----:B------:R-:W-:-:S02]  /*8b20*/  ISETP.GT.AND P5, PT, R92, 0x12, PT ;  /* 0x000000125c00780c */ /* 0x000fc40003fa4270 */
[C---:B------:R-:W-:Y:S02]  /*8b30*/  ISETP.GT.AND P2, PT, R92.reuse, 0x18, PT ;  /* 0x000000185c00780c */ /* 0x040fe40003f44270 */
[----:B------:R-:W-:Y:S02]  /*8b40*/  ISETP.GT.AND P6, PT, R92, 0x13, PT ;  /* 0x000000135c00780c */ /* 0x000fe40003fc4270 */
[----:B--2---:R-:W-:Y:S02]  /*8b50*/  PRMT R37, RZ, 0x7610, R37 ;  /* 0x00007610ff257816 */ /* 0x004fe40000000025 */
[----:B------:R-:W-:-:S05]  /*8b60*/  PRMT R43, RZ, 0x7610, R43 ;  /* 0x00007610ff2b7816 */ /* 0x000fca000000002b */
[----:B------:R-:W2:Y:S04]  /*8b70*/  @P5 LDG.E.U16 R37, desc[UR22][R34.64] ;  /* 0x0000001622255981 */ /* 0x000ea8000c1e1500 */
[----:B------:R-:W2:Y:S01]  /*8b80*/  @P5 LDG.E.U16 R43, desc[UR22][R40.64] ;  /* 0x00000016282b5981 */ /* 0x000ea2000c1e1500 */
[----:B---3--:R-:W-:-:S03]  /*8b90*/  PRMT R42, RZ, 0x7610, R42 ;  /* 0x00007610ff2a7816 */ /* 0x008fc6000000002a */
[----:B------:R-:W3:Y:S01]  /*8ba0*/  LDL.LU.64 R34, [R1+0x690] ;  /* 0x0006900001227983 */ /* 0x000ee20000300a00 */
[----:B----4-:R-:W-:-:S03]  /*8bb0*/  PRMT R46, RZ, 0x7610, R46 ;  /* 0x00007610ff2e7816 */ /* 0x010fc6000000002e */
[----:B------:R-:W4:Y:S01]  /*8bc0*/  @P5 LDG.E.U16 R42, desc[UR22][R38.64] ;  /* 0x00000016262a5981 */ /* 0x000f22000c1e1500 */
[----:B------:R-:W-:-:S03]  /*8bd0*/  PRMT R47, RZ, 0x7610, R47 ;  /* 0x00007610ff2f7816 */ /* 0x000fc6000000002f */
[----:B------:R-:W3:Y:S04]  /*8be0*/  @P5 LDG.E.U16 R46, desc[UR22][R44.64] ;  /* 0x000000162c2e5981 */ /* 0x000ee8000c1e1500 */
[----:B------:R-:W3:Y:S01]  /*8bf0*/  @P2 LDG.E.U16 R47, desc[UR22][R10.64] ;  /* 0x000000160a2f2981 */ /* 0x000ee2000c1e1500 */
[----:B------:R-:W-:Y:S02]  /*8c00*/  PRMT R48, RZ, 0x7610, R48 ;  /* 0x00007610ff307816 */ /* 0x000fe40000000030 */
[----:B------:R-:W-:-:S04]  /*8c10*/  PRMT R49, RZ, 0x7610, R49 ;  /* 0x00007610ff317816 */ /* 0x000fc80000000031 */
[----:B------:R-:W3:Y:S04]  /*8c20*/  @P2 LDG.E.U16 R48, desc[UR22][R12.64] ;  /* 0x000000160c302981 */ /* 0x000ee8000c1e1500 */
[----:B------:R-:W3:Y:S01]  /*8c30*/  @P2 LDG.E.U16 R49, desc[UR22][R14.64] ;  /* 0x000000160e312981 */ /* 0x000ee2000c1e1500 */
[----:B------:R-:W-:Y:S02]  /*8c40*/  PRMT R52, RZ, 0x7610, R52 ;  /* 0x00007610ff347816 */ /* 0x000fe40000000034 */
[----:B------:R-:W-:Y:S02]  /*8c50*/  PRMT R53, RZ, 0x7610, R53 ;  /* 0x00007610ff357816 */ /* 0x000fe40000000035 */
[----:B------:R-:W-:Y:S02]  /*8c60*/  PRMT R91, RZ, 0x7610, R91 ;  /* 0x00007610ff5b7816 */ /* 0x000fe4000000005b */
[----:B------:R-:W3:Y:S01]  /*8c70*/  @P2 LDG.E.U16 R52, desc[UR22][R16.64] ;  /* 0x0000001610342981 */ /* 0x000ee2000c1e1500 */
[----:B------:R-:W-:-:S03]  /*8c80*/  PRMT R93, RZ, 0x7610, R93 ;  /* 0x00007610ff5d7816 */ /* 0x000fc6000000005d */
[----:B------:R-:W3:Y:S04]  /*8c90*/  @P6 LDG.E.U16 R53, desc[UR22][R50.64] ;  /* 0x0000001632356981 */ /* 0x000ee8000c1e1500 */
[----:B------:R-:W3:Y:S01]  /*8ca0*/  @P6 LDG.E.U16 R91, desc[UR22][R54.64] ;  /* 0x00000016365b6981 */ /* 0x000ee2000c1e1500 */
[----:B------:R-:W-:-:S03]  /*8cb0*/  PRMT R0, RZ, 0x7610, R0 ;  /* 0x00007610ff007816 */ /* 0x000fc60000000000 */
[----:B------:R-:W3:Y:S04]  /*8cc0*/  @P6 LDG.E.U16 R93, desc[UR22][R56.64] ;  /* 0x00000016385d6981 */ /* 0x000ee8000c1e1500 */
[----:B------:R-:W3:Y:S04]  /*8cd0*/  @P6 LDG.E.U16 R0, desc[UR22][R62.64] ;  /* 0x000000163e006981 */ /* 0x000ee8000c1e1500 */
[----:B--2---:R0:W-:Y:S04]  /*8ce0*/  STL [R1+0x324], R37 ;  /* 0x0003242501007387 */ /* 0x0041e80000100800 */
[----:B0-----:R-:W2:Y:S04]  /*8cf0*/  LDL.LU R37, [R1+0x688] ;  /* 0x0006880001257983 */ /* 0x001ea80000300800 */
[----:B------:R-:W2:Y:S04]  /*8d00*/  LDL.LU.64 R38, [R1+0x680] ;  /* 0x0006800001267983 */ /* 0x000ea80000300a00 */
[----:B----4-:R0:W-:Y:S04]  /*8d10*/  STL [R1+0x320], R42 ;  /* 0x0003202a01007387 */ /* 0x0101e80000100800 */
[----:B0-----:R-:W4:Y:S04]  /*8d20*/  LDL.LU R42, [R1+0x678] ;  /* 0x00067800012a7983 */ /* 0x001f280000300800 */
[----:B------:R-:W2:Y:S04]  /*8d30*/  LDL.LU.64 R40, [R1+0x670] ;  /* 0x0006700001287983 */ /* 0x000ea80000300a00 */
[----:B------:R0:W-:Y:S04]  /*8d40*/  STL [R1+0x31c], R43 ;  /* 0x00031c2b01007387 */ /* 0x0001e80000100800 */
[----:B0-----:R-:W4:Y:S04]  /*8d50*/  LDL.LU R43, [R1+0x668] ;  /* 0x00066800012b7983 */ /* 0x001f280000300800 */
[----:B------:R-:W2:Y:S04]  /*8d60*/  LDL.LU.64 R44, [R1+0x660] ;  /* 0x00066000012c7983 */ /* 0x000ea80000300a00 */
[----:B---3--:R0:W-:Y:S04]  /*8d70*/  STL [R1+0x318], R46 ;  /* 0x0003182e01007387 */ /* 0x0081e80000100800 */
[----:B0-----:R-:W3:Y:S04]  /*8d80*/  LDL.LU R46, [R1+0x658] ;  /* 0x00065800012e7983 */ /* 0x001ee80000300800 */
[----:B------:R0:W-:Y:S04]  /*8d90*/  STL [R1+0x2ec], R47 ;  /* 0x0002ec2f01007387 */ /* 0x0001e80000100800 */
[----:B0-----:R-:W2:Y:S04]  /*8da0*/  LDL.LU R47, [R1+0x654] ;  /* 0x00065400012f7983 */ /* 0x001ea80000300800 */
[----:B------:R-:W-:Y:S04]  /*8db0*/  STL [R1+0x4c4], R10 ;  /* 0x0004c40a01007387 */ /* 0x000fe80000100800 */
[----:B------:R-:W-:Y:S04]  /*8dc0*/  STL [R1+0x4c0], R11 ;  /* 0x0004c00b01007387 */ /* 0x000fe80000100800 */
        /* <DEDUP_REMOVED lines=12> */
[----:B------:R-:W2:Y:S04]  /*8e90*/  LDL.LU.64 R50, [R1+0x640] ;  /* 0x0006400001327983 */ /* 0x000ea80000300a00 */
[----:B------:R0:W-:Y:S04]  /*8ea0*/  STL [R1+0x314], R53 ;  /* 0x0003143501007387 */ /* 0x0001e80000100800 */
[----:B0-----:R-:W2:Y:S04]  /*8eb0*/  LDL.LU R53, [R1+0x638] ;  /* 0x0006380001357983 */ /* 0x001ea80000300800 */
[----:B------:R-:W2:Y:S04]  /*8ec0*/  LDL.LU.64 R54, [R1+0x630] ;  /* 0x0006300001367983 */ /* 0x000ea80000300a00 */
[----:B------:R0:W-:Y:S04]  /*8ed0*/  STL [R1+0x310], R91 ;  /* 0x0003105b01007387 */ /* 0x0001e80000100800 */
[----:B0-----:R-:W2:Y:S04]  /*8ee0*/  LDL.LU R91, [R1+0x628] ;  /* 0x00062800015b7983 */ /* 0x001ea80000300800 */
[----:B------:R-:W3:Y:S04]  /*8ef0*/  LDL.LU.64 R56, [R1+0x620] ;  /* 0x0006200001387983 */ /* 0x000ee80000300a00 */
[----:B------:R0:W-:Y:S04]  /*8f00*/  STL [R1+0x30c], R93 ;  /* 0x00030c5d01007387 */ /* 0x0001e80000100800 */
[----:B0-----:R-:W3:Y:S04]  /*8f10*/  LDL.LU R93, [R1+0x618] ;  /* 0x00061800015d7983 */ /* 0x001ee80000300800 */
[----:B------:R-:W4:Y:S04]  /*8f20*/  LDL.LU.64 R62, [R1+0x610] ;  /* 0x00061000013e7983 */ /* 0x000f280000300a00 */
[----:B------:R0:W-:Y:S04]  /*8f30*/  STL [R1+0x308], R0 ;  /* 0x0003080001007387 */ /* 0x0001e80000100800 */
[----:B0-----:R-:W4:Y:S01]  /*8f40*/  LDL.LU R0, [R1+0x60c] ;  /* 0x00060c0001007983 */ /* 0x001f220000300800 */
[----:B------:R-:W-:-:S02]  /*8f50*/  ISETP.GT.AND P4, PT, R92, 0x19, PT ;  /* 0x000000195c00780c */ /* 0x000fc40003f84270 */
[----:B------:R-:W-:-:S11]  /*8f60*/  PRMT R16, RZ, 0x7610, R16 ;  /* 0x00007610ff107816 */ /* 0x000fd60000000010 */
[----:B------:R-:W4:Y:S01]  /*8f70*/  @P4 LDG.E.U16 R16, desc[UR22][R18.64] ;  /* 0x0000001612104981 */ /* 0x000f22000c1e1500 */
[----:B--2---:R-:W-:-:S06]  /*8f80*/  PRMT R91, RZ, 0x7610, R91 ;  /* 0x00007610ff5b7816 */ /* 0x004fcc000000005b */
[----:B------:R-:W2:Y:S01]  /*8f90*/  @P4 LDG.E.U16 R91, desc[UR22][R20.64] ;  /* 0x00000016145b4981 */ /* 0x000ea2000c1e1500 */
[----:B---3--:R-:W-:-:S06]  /*8fa0*/  PRMT R93, RZ, 0x7610, R93 ;  /* 0x00007610ff5d7816 */ /* 0x008fcc000000005d */
[----:B------:R-:W3:Y:S01]  /*8fb0*/  @P4 LDG.E.U16 R93, desc[UR22][R22.64] ;  /* 0x00000016165d4981 */ /* 0x000ee2000c1e1500 */
[----:B----4-:R-:W-:-:S06]  /*8fc0*/  PRMT R0, RZ, 0x7610, R0 ;  /* 0x00007610ff007816 */ /* 0x010fcc0000000000 */
[----:B------:R-:W4:Y:S04]  /*8fd0*/  @P4 LDG.E.U16 R0, desc[UR22][R24.64] ;  /* 0x0000001618004981 */ /* 0x000f28000c1e1500 */
[----:B------:R-:W-:Y:S04]  /*8fe0*/  STL [R1+0x574], R16 ;  /* 0x0005741001007387 */ /* 0x000fe80000100800 */
[----:B------:R-:W-:Y:S04]  /*8ff0*/  STL [R1+0x4e4], R18 ;  /* 0x0004e41201007387 */ /* 0x000fe80000100800 */
[----:B------:R-:W-:Y:S04]  /*9000*/  STL [R1+0x4e0], R19 ;  /* 0x0004e01301007387 */ /* 0x000fe80000100800 */
[----:B--2---:R0:W-:Y:S04]  /*9010*/  STL [R1+0x2dc], R91 ;  /* 0x0002dc5b01007387 */ /* 0x0041e80000100800 */
[----:B0-----:R-:W2:Y:S04]  /*9020*/  LDL.LU R91, [R1+0x608] ;  /* 0x00060800015b7983 */ /* 0x001ea80000300800 */
[----:B------:R-:W-:Y:S04]  /*9030*/  STL [R1+0x4ec], R20 ;  /* 0x0004ec1401007387 */ /* 0x000fe80000100800 */
[----:B------:R-:W-:Y:S04]  /*9040*/  STL [R1+0x4e8], R21 ;  /* 0x0004e81501007387 */ /* 0x000fe80000100800 */
[----:B---3--:R0:W-:Y:S04]  /*9050*/  STL [R1+0x2d8], R93 ;  /* 0x0002d85d01007387 */ /* 0x0081e80000100800 */
[----:B0-----:R-:W3:Y:S04]  /*9060*/  LDL.LU R93, [R1+0x604] ;  /* 0x00060400015d7983 */ /* 0x001ee80000300800 */
[----:B------:R-:W-:Y:S04]  /*9070*/  STL [R1+0x4f4], R22 ;  /* 0x0004f41601007387 */ /* 0x000fe80000100800 */
[----:B------:R-:W-:Y:S04]  /*9080*/  STL [R1+0x4f0], R23 ;  /* 0x0004f01701007387 */ /* 0x000fe80000100800 */
[----:B----4-:R0:W-:Y:S04]  /*9090*/  STL [R1+0x2d4], R0 ;  /* 0x0002d40001007387 */ /* 0x0101e80000100800 */
[----:B0-----:R-:W4:Y:S01]  /*90a0*/  LDL.LU R0, [R1+0x600] ;  /* 0x0006000001007983 */ /* 0x001f220000300800 */
[----:B------:R-:W-:-:S02]  /*90b0*/  ISETP.GT.AND P2, PT, R92, 0x14, PT ;  /* 0x000000145c00780c */ /* 0x000fc40003f44270 */
[----:B------:R-:W-:Y:S02]  /*90c0*/  PRMT R62, RZ, 0x7610, R62 ;  /* 0x00007610ff3e7816 */ /* 0x000fe4000000003e */
[----:B------:R-:W-:Y:S02]  /*90d0*/  PRMT R63, RZ, 0x7610, R63 ;  /* 0x00007610ff3f7816 */ /* 0x000fe4000000003f */
[----:B------:R-:W-:-:S07]  /*90e0*/  ISETP.GT.AND P6, PT, R92, 0x1a, PT ;  /* 0x0000001a5c00780c */ /* 0x000fce0003fc4270 */
[----:B------:R-:W4:Y:S04]  /*90f0*/  @P2 LDG.E.U16 R62, desc[UR22][R58.64] ;  /* 0x000000163a3e2981 */ /* 0x000f28000c1e1500 */
[----:B------:R-:W4:Y:S01]  /*9100*/  @P2 LDG.E.U16 R63, desc[UR22][R60.64] ;  /* 0x000000163c3f2981 */ /* 0x000f22000c1e1500 */
[----:B------:R-:W-:Y:S02]  /*9110*/  PRMT R19, RZ, 0x7610, R19 ;  /* 0x00007610ff137816 */ /* 0x000fe40000000013 */
[----:B------:R-:W-:Y:S02]  /*9120*/  PRMT R17, RZ, 0x7610, R17 ;  /* 0x00007610ff117816 */ /* 0x000fe40000000011 */
[----:B------:R-:W-:Y:S02]  /*9130*/  PRMT R15, RZ, 0x7610, R15 ;  /* 0x00007610ff0f7816 */ /* 0x000fe4000000000f */
[----:B------:R-:W4:Y:S04]  /*9140*/  @P6 LDG.E.U16 R19, desc[UR22][R28.64] ;  /* 0x000000161c136981 */ /* 0x000f28000c1e1500 */
[----:B------:R-:W4:Y:S04]  /*9150*/  @P6 LDG.E.U16 R17, desc[UR22][R30.64] ;  /* 0x000000161e116981 */ /* 0x000f28000c1e1500 */
        /* <DEDUP_REMOVED lines=9> */
[----:B------:R-:W4:Y:S04]  /*91f0*/  LDL.LU.64 R58, [R1+0x5f8] ;  /* 0x0005f800013a7983 */ /* 0x000f280000300a00 */
[----:B------:R0:W-:Y:S04]  /*9200*/  STL [R1+0x304], R62 ;  /* 0x0003043e01007387 */ /* 0x0001e80000100800 */
[----:B0-----:R-:W4:Y:S04]  /*9210*/  LDL.LU R62, [R1+0x5f0] ;  /* 0x0005f000013e7983 */ /* 0x001f280000300800 */
[----:B------:R-:W4:Y:S04]  /*9220*/  LDL.LU.64 R60, [R1+0x5e8] ;  /* 0x0005e800013c7983 */ /* 0x000f280000300a00 */
[----:B------:R0:W-:Y:S01]  /*9230*/  STL [R1+0x300], R63 ;  /* 0x0003003f01007387 */ /* 0x0001e20000100800 */
[----:B------:R-:W-:-:S03]  /*9240*/  ISETP.GT.AND P5, PT, R92, 0x15, PT ;  /* 0x000000155c00780c */ /* 0x000fc60003fa4270 */
[----:B0-----:R-:W4:Y:S04]  /*9250*/  LDL.LU R63, [R1+0x5e0] ;  /* 0x0005e000013f7983 */ /* 0x001f280000300800 */
[----:B------:R-:W4:Y:S01]  /*9260*/  LDL.LU.64 R64, [R1+0x5d8] ;  /* 0x0005d80001407983 */ /* 0x000f220000300a00 */
[----:B------:R-:W-:Y:S02]  /*9270*/  ISETP.GT.AND P2, PT, R92, 0x1b, PT ;  /* 0x0000001b5c00780c */ /* 0x000fe40003f44270 */
[----:B------:R-:W-:Y:S02]  /*9280*/  PRMT R14, RZ, 0x7610, R14 ;  /* 0x00007610ff0e7816 */ /* 0x000fe4000000000e */
[----:B------:R-:W-:-:S04]  /*9290*/  PRMT R12, RZ, 0x7610, R12 ;  /* 0x00007610ff0c7816 */ /* 0x000fc8000000000c */
[----:B------:R-:W4:Y:S01]  /*92a0*/  @P5 LDG.E.U16 R14, desc[UR22][R76.64] ;  /* 0x000000164c0e5981 */ /* 0x000f22000c1e1500 */
[----:B------:R-:W-:-:S03]  /*92b0*/  PRMT R21, RZ, 0x7610, R21 ;  /* 0x00007610ff157816 */ /* 0x000fc60000000015 */
[----:B------:R-:W4:Y:S01]  /*92c0*/  @P5 LDG.E.U16 R12, desc[UR22][R78.64] ;  /* 0x000000164e0c5981 */ /* 0x000f22000c1e1500 */
[----:B------:R-:W-:-:S03]  /*92d0*/  PRMT R18, RZ, 0x7610, R18 ;  /* 0x00007610ff127816 */ /* 0x000fc60000000012 */
[----:B------:R-:W4:Y:S04]  /*92e0*/  @P2 LDG.E.U16 R21, desc[UR22][R38.64] ;  /* 0x0000001626152981 */ /* 0x000f28000c1e1500 */
[----:B------:R-:W4:Y:S04]  /*92f0*/  @P2 LDG.E.U16 R18, desc[UR22][R40.64] ;  /* 0x0000001628122981 */ /* 0x000f28000c1e1500 */
[----:B--2---:R0:W-:Y:S04]  /*9300*/  STL [R1+0x2fc], R91 ;  /* 0x0002fc5b01007387 */ /* 0x0041e80000100800 */
[----:B0-----:R-:W2:Y:S04]  /*9310*/  LDL.LU R91, [R1+0x5d0] ;  /* 0x0005d000015b7983 */ /* 0x001ea80000300800 */
[----:B------:R-:W2:Y:S04]  /*9320*/  LDL.LU.64 R74, [R1+0x5c8] ;  /* 0x0005c800014a7983 */ /* 0x000ea80000300a00 */
[----:B---3--:R0:W-:Y:S04]  /*9330*/  STL [R1+0x2f8], R93 ;  /* 0x0002f85d01007387 */ /* 0x0081e80000100800 */
[----:B0-----:R-:W3:Y:S04]  /*9340*/  LDL.LU R93, [R1+0x5c4] ;  /* 0x0005c400015d7983 */ /* 0x001ee80000300800 */
[----:B----4-:R0:W-:Y:S04]  /*9350*/  STL [R1+0x2d0], R0 ;  /* 0x0002d00001007387 */ /* 0x0101e80000100800 */
[----:B0-----:R-:W4:Y:S04]  /*9360*/  LDL.LU R0, [R1+0x5c0] ;  /* 0x0005c00001007983 */ /* 0x001f280000300800 */
        /* <DEDUP_REMOVED lines=9> */
[----:B------:R0:W-:Y:S02]  /*9400*/  STL [R1+0x51c], R32 ;  /* 0x00051c2001007387 */ /* 0x0001e40000100800 */
[----:B0-----:R-:W-:-:S06]  /*9410*/  PRMT R32, RZ, 0x7610, R32 ;  /* 0x00007610ff207816 */ /* 0x001fcc0000000020 */
[----:B------:R-:W2:Y:S01]  /*9420*/  @P2 LDG.E.U16 R32, desc[UR22][R34.64] ;  /* 0x0000001622202981 */ /* 0x000ea2000c1e1500 */
[----:B------:R-:W-:-:S03]  /*9430*/  PRMT R16, RZ, 0x7610, R16 ;  /* 0x00007610ff107816 */ /* 0x000fc60000000010 */
[----:B------:R-:W-:Y:S04]  /*9440*/  STL [R1+0x518], R33 ;  /* 0x0005182101007387 */ /* 0x000fe80000100800 */
[----:B------:R0:W-:Y:S04]  /*9450*/  STL.S16 [R1+0x2f0], R16 ;  /* 0x0002f01001007387 */ /* 0x0001e80000100600 */
[----:B------:R-:W3:Y:S04]  /*9460*/  LDL.LU.64 R76, [R1+0x5b8] ;  /* 0x0005b800014c7983 */ /* 0x000ee80000300a00 */
[----:B------:R-:W-:Y:S04]  /*9470*/  STL [R1+0x544], R14 ;  /* 0x0005440e01007387 */ /* 0x000fe80000100800 */
[----:B------:R-:W3:Y:S04]  /*9480*/  LDL.LU.64 R78, [R1+0x5b0] ;  /* 0x0005b000014e7983 */ /* 0x000ee80000300a00 */
[----:B------:R-:W-:Y:S04]  /*9490*/  STL [R1+0x548], R12 ;  /* 0x0005480c01007387 */ /* 0x000fe80000100800 */
[----:B--2---:R-:W-:Y:S04]  /*94a0*/  STL [R1+0x560], R32 ;  /* 0x0005602001007387 */ /* 0x004fe80000100800 */
[----:B------:R-:W-:Y:S04]  /*94b0*/  STL [R1+0x524], R34 ;  /* 0x0005242201007387 */ /* 0x000fe80000100800 */
[----:B------:R-:W-:Y:S04]  /*94c0*/  STL [R1+0x520], R35 ;  /* 0x0005202301007387 */ /* 0x000fe80000100800 */
[----:B0-----:R-:W2:Y:S04]  /*94d0*/  LDL.64 R16, [R1] ;  /* 0x0000000001107983 */ /* 0x001ea80000100a00 */
[----:B------:R-:W-:Y:S04]  /*94e0*/  STL [R1+0x52c], R36 ;  /* 0x00052c2401007387 */ /* 0x000fe80000100800 */
[----:B------:R-:W-:Y:S04]  /*94f0*/  STL [R1+0x528], R37 ;  /* 0x0005282501007387 */ /* 0x000fe80000100800 */
[----:B------:R-:W-:Y:S04]  /*9500*/  STL [R1+0x55c], R21 ;  /* 0x00055c1501007387 */ /* 0x000fe80000100800 */
[----:B------:R-:W-:Y:S04]  /*9510*/  STL [R1+0x534], R38 ;  /* 0x0005342601007387 */ /* 0x000fe80000100800 */
[----:B------:R-:W-:Y:S04]  /*9520*/  STL [R1+0x530], R39 ;  /* 0x0005302701007387 */ /* 0x000fe80000100800 */
[----:B------:R-:W-:Y:S04]  /*9530*/  STL [R1+0x564], R18 ;  /* 0x0005641201007387 */ /* 0x000fe80000100800 */
[----:B------:R0:W-:Y:S04]  /*9540*/  STL [R1+0x53c], R40 ;  /* 0x00053c2801007387 */ /* 0x0001e80000100800 */
[----:B0-----:R-:W2:Y:S01]  /*9550*/  LDL.LU R40, [R1+0x2f0] ;  /* 0x0002f00001287983 */ /* 0x001ea20000300800 */
[----:B------:R-:W-:-:S02]  /*9560*/  ISETP.GT.AND P6, PT, R92, 0x1c, PT ;  /* 0x0000001c5c00780c */ /* 0x000fc40003fc4270 */
[----:B------:R-:W-:Y:S02]  /*9570*/  PRMT R35, RZ, 0x7610, R35 ;  /* 0x00007610ff237816 */ /* 0x000fe40000000023 */
[----:B------:R-:W-:Y:S02]  /*9580*/  PRMT R34, RZ, 0x7610, R34 ;  /* 0x00007610ff227816 */ /* 0x000fe40000000022 */
[----:B------:R-:W-:Y:S02]  /*9590*/  PRMT R15, RZ, 0x7610, R15 ;  /* 0x00007610ff0f7816 */ /* 0x000fe4000000000f */
[----:B------:R-:W-:-:S04]  /*95a0*/  PRMT R90, RZ, 0x7610, R90 ;  /* 0x00007610ff5a7816 */ /* 0x000fc8000000005a */
[----:B------:R-:W3:Y:S04]  /*95b0*/  @P2 LDG.E.U16 R15, desc[UR22][R36.64] ;  /* 0x00000016240f2981 */ /* 0x000ee8000c1e1500 */
[----:B------:R-:W3:Y:S04]  /*95c0*/  @P6 LDG.E.U16 R35, desc[UR22][R42.64] ;  /* 0x000000162a236981 */ /* 0x000ee8000c1e1500 */
[----:B------:R-:W3:Y:S04]  /*95d0*/  @P6 LDG.E.U16 R34, desc[UR22][R44.64] ;  /* 0x000000162c226981 */ /* 0x000ee8000c1e1500 */
[----:B------:R-:W3:Y:S04]  /*95e0*/  @P5 LDG.E.U16 R90, desc[UR22][R80.64] ;  /* 0x00000016505a5981 */ /* 0x000ee8000c1e1500 */
[----:B--2---:R-:W2:Y:S04]  /*95f0*/  @P5 LDG.E.U16 R40, desc[UR22][R82.64] ;  /* 0x0000001652285981 */ /* 0x004ea8000c1e1500 */
[----:B------:R-:W-:Y:S04]  /*9600*/  STL [R1+0x538], R41 ;  /* 0x0005382901007387 */ /* 0x000fe80000100800 */
[----:B------:R-:W4:Y:S01]  /*9610*/  LDL.LU.64 R80, [R1+0x5a8] ;  /* 0x0005a80001507983 */ /* 0x000f220000300a00 */
[----:B------:R-:W-:-:S03]  /*9620*/  ISETP.GT.AND P4, PT, R92, 0x16, PT ;  /* 0x000000165c00780c */ /* 0x000fc60003f84270 */
[----:B------:R-:W4:Y:S01]  /*9630*/  LDL.LU.64 R82, [R1+0x5a0] ;  /* 0x0005a00001527983 */ /* 0x000f220000300a00 */
[----:B------:R-:W-:Y:S02]  /*9640*/  PRMT R29, RZ, 0x7610, R29 ;  /* 0x00007610ff1d7816 */ /* 0x000fe4000000001d */
[----:B------:R-:W-:Y:S02]  /*9650*/  PRMT R26, RZ, 0x7610, R26 ;  /* 0x00007610ff1a7816 */ /* 0x000fe4000000001a */
[----:B------:R-:W-:-:S05]  /*9660*/  PRMT R27, RZ, 0x7610, R27 ;  /* 0x00007610ff1b7816 */ /* 0x000fca000000001b */
[----:B------:R-:W4:Y:S04]  /*9670*/  @P4 LDG.E.U16 R29, desc[UR22][R84.64] ;  /* 0x00000016541d4981 */ /* 0x000f28000c1e1500 */
[----:B------:R-:W4:Y:S04]  /*9680*/  @P4 LDG.E.U16 R26, desc[UR22][R86.64] ;  /* 0x00000016561a4981 */ /* 0x000f28000c1e1500 */
[----:B------:R-:W4:Y:S01]  /*9690*/  @P4 LDG.E.U16 R27, desc[UR22][R88.64] ;  /* 0x00000016581b4981 */ /* 0x000f22000c1e1500 */
[----:B------:R-:W-:-:S06]  /*96a0*/  PRMT R24, RZ, 0x7610, R24 ;  /* 0x00007610ff187816 */ /* 0x000fcc0000000018 */
[----:B------:R0:W4:Y:S04]  /*96b0*/  @P4 LDG.E.U16 R24, desc[UR22][R16.64] ;  /* 0x0000001610184981 */ /* 0x000128000c1e1500 */
[----:B--2---:R-:W-:Y:S04]  /*96c0*/  STL [R1+0x540], R40 ;  /* 0x0005402801007387 */ /* 0x004fe80000100800 */
[----:B---3--:R-:W-:Y:S04]  /*96d0*/  STL [R1+0x554], R35 ;  /* 0x0005542301007387 */ /* 0x008fe80000100800 */
[----:B------:R-:W-:Y:S04]  /*96e0*/  STL [R1+0x550], R42 ;  /* 0x0005502a01007387 */ /* 0x000fe80000100800 */
[----:B------:R-:W-:Y:S04]  /*96f0*/  STL [R1+0x54c], R43 ;  /* 0x00054c2b01007387 */ /* 0x000fe80000100800 */
[----:B------:R1:W-:Y:S04]  /*9700*/  STL [R1+0x56c], R34 ;  /* 0x00056c2201007387 */ /* 0x0003e80000100800 */
[----:B------:R-:W-:Y:S04]  /*9710*/  STL [R1+0x568], R44 ;  /* 0x0005682c01007387 */ /* 0x000fe80000100800 */
[----:B------:R-:W-:Y:S04]  /*9720*/  STL [R1+0x558], R45 ;  /* 0x0005582d01007387 */ /* 0x000fe80000100800 */
[----:B------:R2:W-:Y:S04]  /*9730*/  STL [R1+0x2cc], R15 ;  /* 0x0002cc0f01007387 */ /* 0x0005e80000100800 */
[----:B------:R-:W-:Y:S04]  /*9740*/  STL [R1+0x584], R46 ;  /* 0x0005842e01007387 */ /* 0x000fe80000100800 */
[----:B------:R-:W-:Y:S04]  /*9750*/  STL [R1+0x580], R47 ;  /* 0x0005802f01007387 */ /* 0x000fe80000100800 */
[----:B------:R-:W3:Y:S04]  /*9760*/  LDL.LU.64 R84, [R1+0x598] ;  /* 0x0005980001547983 */ /* 0x000ee80000300a00 */
[----:B------:R-:W3:Y:S04]  /*9770*/  LDL.LU.64 R86, [R1+0x590] ;  /* 0x0005900001567983 */ /* 0x000ee80000300a00 */
[----:B------:R-:W3:Y:S04]  /*9780*/  LDL.LU.64 R88, [R1+0x588] ;  /* 0x0005880001587983 */ /* 0x000ee80000300a00 */
[----:B------:R0:W-:Y:S04]  /*9790*/  STL [R1+0x2f4], R90 ;  /* 0x0002f45a01007387 */ /* 0x0001e80000100800 */
[----:B------:R-:W3:Y:S04]  /*97a0*/  LDL.LU R30, [R1+0x450] ;  /* 0x00045000011e7983 */ /* 0x000ee80000300800 */
[----:B------:R-:W3:Y:S04]  /*97b0*/  LDL.LU R28, [R1+0x44c] ;  /* 0x00044c00011c7983 */ /* 0x000ee80000300800 */
[----:B------:R-:W3:Y:S04]  /*97c0*/  LDL.LU R19, [R1+0x448] ;  /* 0x0004480001137983 */ /* 0x000ee80000300800 */
[----:B-1----:R-:W3:Y:S04]  /*97d0*/  LDL.LU R34, [R1+0x444] ;  /* 0x0004440001227983 */ /* 0x002ee80000300800 */
[----:B------:R-:W3:Y:S04]  /*97e0*/  LDL.LU R35, [R1+0x3d0] ;  /* 0x0003d00001237983 */ /* 0x000ee80000300800 */
[----:B------:R-:W3:Y:S04]  /*97f0*/  LDL.LU R40, [R1+0x3cc] ;  /* 0x0003cc0001287983 */ /* 0x000ee80000300800 */
[----:B------:R-:W3:Y:S04]  /*9800*/  LDL.LU R39, [R1+0x3c8] ;  /* 0x0003c80001277983 */ /* 0x000ee80000300800 */
[----:B------:R-:W3:Y:S04]  /*9810*/  LDL.LU R21, [R1+0x3c4] ;  /* 0x0003c40001157983 */ /* 0x000ee80000300800 */
[----:B------:R-:W3:Y:S04]  /*9820*/  LDL.LU R37, [R1+0x344] ;  /* 0x0003440001257983 */ /* 0x000ee80000300800 */
[----:B------:R-:W3:Y:S04]  /*9830*/  LDL.LU R32, [R1+0x340] ;  /* 0x0003400001207983 */ /* 0x000ee80000300800 */
[----:B------:R-:W3:Y:S04]  /*9840*/  LDL.LU R12, [R1+0x33c] ;  /* 0x00033c00010c7983 */ /* 0x000ee80000300800 */
[----:B--2---:R-:W2:Y:S04]  /*9850*/  LDL.LU R15, [R1+0x338] ;  /* 0x00033800010f7983 */ /* 0x004ea80000300800 */
[----:B------:R-:W2:Y:S04]  /*9860*/  LDL.LU R17, [R1+0x2ec] ;  /* 0x0002ec0001117983 */ /* 0x000ea80000300800 */
[----:B------:R-:W2:Y:S01]  /*9870*/  LDL.LU R16, [R1+0x2e8] ;  /* 0x0002e80001107983 */ /* 0x000ea20000300800 */
[----:B------:R-:W-:-:S02]  /*9880*/  PRMT R33, RZ, 0x7610, R33 ;  /* 0x00007610ff217816 */ /* 0x000fc40000000021 */
[----:B------:R-:W-:Y:S01]  /*9890*/  PRMT R31, RZ, 0x7610, R31 ;  /* 0x00007610ff1f7816 */ /* 0x000fe2000000001f */
[----:B------:R-:W0:Y:S01]  /*98a0*/  S2R R14, SR_TID.X ;  /* 0x00000000000e7919 */ /* 0x000e220000002100 */
[C---:B------:R-:W-:Y:S02]  /*98b0*/  ISETP.GT.AND P5, PT, R92.reuse, 0x17, PT ;  /* 0x000000175c00780c */ /* 0x040fe40003fa4270 */
[C---:B------:R-:W-:Y:S01]  /*98c0*/  ISETP.GT.AND P2, PT, R92.reuse, 0x1d, PT ;  /* 0x0000001d5c00780c */ /* 0x040fe20003f44270 */
[----:B------:R-:W2:Y:S01]  /*98d0*/  @P6 LDG.E.U16 R33, desc[UR22][R46.64] ;  /* 0x000000162e216981 */ /* 0x000ea2000c1e1500 */
[----:B------:R-:W-:-:S03]  /*98e0*/  ISETP.GT.AND P4, PT, R92, 0x1e, PT ;  /* 0x0000001e5c00780c */ /* 0x000fc60003f84270 */
[----:B------:R-:W2:Y:S01]  /*98f0*/  @P6 LDG.E.U16 R31, desc[UR22][R48.64] ;  /* 0x00000016301f6981 */ /* 0x000ea2000c1e1500 */
[----:B------:R-:W-:Y:S02]  /*9900*/  ISETP.GT.AND P6, PT, R92, 0x1f, PT ;  /* 0x0000001f5c00780c */ /* 0x000fe40003fc4270 */
[----:B------:R-:W-:Y:S02]  /*9910*/  PRMT R23, RZ, 0x7610, R23 ;  /* 0x00007610ff177816 */ /* 0x000fe40000000017 */
[----:B------:R-:W-:Y:S02]  /*9920*/  PRMT R41, RZ, 0x7610, R41 ;  /* 0x00007610ff297816 */ /* 0x000fe40000000029 */
[----:B------:R-:W-:Y:S02]  /*9930*/  PRMT R38, RZ, 0x7610, R38 ;  /* 0x00007610ff267816 */ /* 0x000fe40000000026 */
[----:B------:R-:W-:Y:S01]  /*9940*/  PRMT R36, RZ, 0x7610, R36 ;  /* 0x00007610ff247816 */ /* 0x000fe20000000024 */
[----:B------:R-:W2:Y:S01]  /*9950*/  @P2 LDG.E.U16 R23, desc[UR22][R50.64] ;  /* 0x0000001632172981 */ /* 0x000ea2000c1e1500 */
[----:B------:R-:W-:-:S02]  /*9960*/  PRMT R13, RZ, 0x7610, R13 ;  /* 0x00007610ff0d7816 */ /* 0x000fc4000000000d */
[----:B------:R-:W-:Y:S01]  /*9970*/  PRMT R10, RZ, 0x7610, R10 ;  /* 0x00007610ff0a7816 */ /* 0x000fe2000000000a */
[----:B------:R-:W2:Y:S01]  /*9980*/  @P2 LDG.E.U16 R41, desc[UR22][R52.64] ;  /* 0x0000001634292981 */ /* 0x000ea2000c1e1500 */
[----:B------:R-:W-:Y:S02]  /*9990*/  PRMT R7, RZ, 0x7610, R7 ;  /* 0x00007610ff077816 */ /* 0x000fe40000000007 */
[----:B------:R-:W-:Y:S01]  /*99a0*/  PRMT R25, RZ, 0x7610, R25 ;  /* 0x00007610ff197816 */ /* 0x000fe20000000019 */
[----:B------:R-:W2:Y:S01]  /*99b0*/  @P2 LDG.E.U16 R38, desc[UR22][R54.64] ;  /* 0x0000001636262981 */ /* 0x000ea2000c1e1500 */
        /* <DEDUP_REMOVED lines=11> */
[----:B------:R-:W2:Y:S04]  /*9a70*/  @P4 LDG.E.U16 R7, desc[UR22][R58.64] ;  /* 0x000000163a074981 */ /* 0x000ea8000c1e1500 */
        /* <DEDUP_REMOVED lines=8> */
[----:B----4-:R-:W4:Y:S01]  /*9b00*/  @P6 LDG.E.U16 R4, desc[UR22][R80.64] ;  /* 0x0000001650046981 */ /* 0x010f22000c1e1500 */
[----:B------:R-:W-:Y:S01]  /*9b10*/  BAR.SYNC.DEFER_BLOCKING 0x0 ;  /* 0x0000000000007b1d */ /* 0x000fe20000010000 */
[----:B0-----:R-:W-:Y:S01]  /*9b20*/  IMAD.SHL.U32 R90, R14, 0x2, RZ ;  /* 0x000000020e5a7824 */ /* 0x001fe200078e00ff */
[----:B------:R-:W-:-:S04]  /*9b30*/  SHF.R.S32.HI R42, RZ, 0x6, R14 ;  /* 0x00000006ff2a7819 */ /* 0x000fc8000001140e */
[----:B------:R-:W-:Y:S02]  /*9b40*/  LOP3.LUT R18, R90, 0x7e, RZ, 0xc0, !PT ;  /* 0x0000007e5a127812 */ /* 0x000fe400078ec0ff */
[----:B------:R-:W-:Y:S01]  /*9b50*/  SGXT R90, R42, 0x1 ;  /* 0x000000012a5a781a */ /* 0x000fe20000000200 */
[----:B------:R-:W4:Y:S03]  /*9b60*/  LDL.LU R14, [R1+0x2e4] ;  /* 0x0002e400010e7983 */ /* 0x000f260000300800 */
[----:B------:R-:W-:Y:S01]  /*9b70*/  LOP3.LUT R90, R18, 0x90, R90, 0x78, !PT ;  /* 0x00000090125a7812 */ /* 0x000fe200078e785a */
[----:B------:R-:W4:Y:S04]  /*9b80*/  LDL.LU R43, [R1+0x2e0] ;  /* 0x0002e000012b7983 */ /* 0x000f280000300800 */
[----:B------:R-:W4:Y:S04]  /*9b90*/  LDL.LU R42, [R1+0x440] ;  /* 0x00044000012a7983 */ /* 0x000f280000300800 */
[----:B------:R-:W4:Y:S04]  /*9ba0*/  LDL.LU R18, [R1+0x43c] ;  /* 0x00043c0001127983 */ /* 0x000f280000300800 */
[----:B---3--:R0:W-:Y:S04]  /*9bb0*/  STS.U16 [R0+UR9+0x8000], R30 ;  /* 0x0080001e00007988 */ /* 0x0081e80008000409 */
[----:B------:R1:W-:Y:S04]  /*9bc0*/  STS.U16 [R0+UR9+0xa000], R28 ;  /* 0x00a0001c00007988 */ /* 0x0003e80008000409 */
[----:B------:R3:W-:Y:S04]  /*9bd0*/  STS.U16 [R0+UR9+0xc000], R19 ;  /* 0x00c0001300007988 */ /* 0x0007e80008000409 */
[----:B0-----:R-:W4:Y:S04]  /*9be0*/  LDL.LU R30, [R1+0x438] ;  /* 0x00043800011e7983 */ /* 0x001f280000300800 */
[----:B-1----:R-:W4:Y:S04]  /*9bf0*/  LDL.LU R28, [R1+0x434] ;  /* 0x00043400011c7983 */ /* 0x002f280000300800 */
[----:B---3--:R-:W3:Y:S04]  /*9c00*/  LDL.LU R19, [R1+0x3c0] ;  /* 0x0003c00001137983 */ /* 0x008ee80000300800 */
[----:B------:R-:W3:Y:S04]  /*9c10*/  LDL.LU R46, [R1+0x3bc] ;  /* 0x0003bc00012e7983 */ /* 0x000ee80000300800 */
[----:B------:R-:W3:Y:S04]  /*9c20*/  LDL.LU R47, [R1+0x3b8] ;  /* 0x0003b800012f7983 */ /* 0x000ee80000300800 */
[----:B------:R-:W-:Y:S04]  /*9c30*/  STS.U16 [R0+UR9+0xe400], R21 ;  /* 0x00e4001500007988 */ /* 0x000fe80008000409 */
[----:B------:R-:W-:Y:S04]  /*9c40*/  STS.U16 [R0+UR9+0xa800], R32 ;  /* 0x00a8002000007988 */ /* 0x000fe80008000409 */
[----:B--2---:R0:W-:Y:S04]  /*9c50*/  STS.U16 [R0+UR9+0xe800], R15 ;  /* 0x00e8000f00007988 */ /* 0x0041e80008000409 */
[----:B------:R1:W-:Y:S04]  /*9c60*/  STS.U16 [R0+UR9+0x8c00], R17 ;  /* 0x008c001100007988 */ /* 0x0003e80008000409 */
[----:B0-----:R-:W2:Y:S04]  /*9c70*/  LDL.LU R15, [R1+0x3b4] ;  /* 0x0003b400010f7983 */ /* 0x001ea80000300800 */
[----:B------:R-:W2:Y:S04]  /*9c80*/  LDL.LU R21, [R1+0x334] ;  /* 0x0003340001157983 */ /* 0x000ea80000300800 */
[----:B------:R-:W2:Y:S04]  /*9c90*/  LDL.LU R32, [R1+0x330] ;  /* 0x0003300001207983 */ /* 0x000ea80000300800 */
[----:B------:R0:W-:Y:S04]  /*9ca0*/  STS.U16 [R0+UR9+0xac00], R16 ;  /* 0x00ac001000007988 */ /* 0x0001e80008000409 */
[----:B-1----:R-:W2:Y:S04]  /*9cb0*/  LDL.LU R17, [R1+0x32c] ;  /* 0x00032c0001117983 */ /* 0x002ea80000300800 */
[----:B0-----:R-:W2:Y:S04]  /*9cc0*/  LDL.LU R16, [R1+0x328] ;  /* 0x0003280001107983 */ /* 0x001ea80000300800 */
[----:B------:R0:W-:Y:S04]  /*9cd0*/  STS.U16 [R0+UR9+0x8400], R35 ;  /* 0x0084002300007988 */ /* 0x0001e80008000409 */
[----:B------:R-:W-:Y:S01]  /*9ce0*/  STS.U16 [R0+UR9+0xe000], R34 ;  /* 0x00e0002200007988 */ /* 0x000fe20008000409 */
[----:B0-----:R-:W-:-:S03]  /*9cf0*/  LOP3.LUT R35, R0, 0x10, RZ, 0x3c, !PT ;  /* 0x0000001000237812 */ /* 0x001fc600078e3cff */
[----:B------:R0:W-:Y:S04]  /*9d00*/  STS.U16 [R0+UR9+0xa400], R40 ;  /* 0x00a4002800007988 */ /* 0x0001e80008000409 */
[----:B------:R1:W-:Y:S04]  /*9d10*/  STS.U16 [R0+UR9+0xc400], R39 ;  /* 0x00c4002700007988 */ /* 0x0003e80008000409 */
[----:B------:R1:W-:Y:S04]  /*9d20*/  STS.U16 [R0+UR9+0x8800], R37 ;  /* 0x0088002500007988 */ /* 0x0003e80008000409 */
[----:B------:R1:W-:Y:S04]  /*9d30*/  STS.U16 [R0+UR9+0xc800], R12 ;  /* 0x00c8000c00007988 */ /* 0x0003e80008000409 */
[----:B0-----:R-:W2:Y:S04]  /*9d40*/  LDL.LU R40, [R1+0x2dc] ;  /* 0x0002dc0001287983 */ /* 0x001ea80000300800 */
[----:B-1----:R-:W2:Y:S04]  /*9d50*/  LDL.LU R39, [R1+0x2d8] ;  /* 0x0002d80001277983 */ /* 0x002ea80000300800 */
[----:B------:R-:W2:Y:S04]  /*9d60*/  LDL.LU R37, [R1+0x2d4] ;  /* 0x0002d40001257983 */ /* 0x000ea80000300800 */
[----:B------:R-:W2:Y:S04]  /*9d70*/  LDL.LU R12, [R1+0x430] ;  /* 0x00043000010c7983 */ /* 0x000ea80000300800 */
[----:B----4-:R0:W-:Y:S04]  /*9d80*/  STS.U16 [R0+UR9+0xcc00], R14 ;  /* 0x00cc000e00007988 */ /* 0x0101e80008000409 */
[----:B------:R-:W-:Y:S04]  /*9d90*/  STS.U16 [R0+UR9+0xec00], R43 ;  /* 0x00ec002b00007988 */ /* 0x000fe80008000409 */
[----:B------:R-:W-:Y:S04]  /*9da0*/  STS.U16 [R35+UR9+0x8080], R42 ;  /* 0x0080802a23007988 */ /* 0x000fe80008000409 */
[----:B------:R-:W-:Y:S04]  /*9db0*/  STS.U16 [R35+UR9+0xa080], R18 ;  /* 0x00a0801223007988 */ /* 0x000fe80008000409 */
[----:B0-----:R-:W4:Y:S04]  /*9dc0*/  LDL.LU R14, [R1+0x42c] ;  /* 0x00042c00010e7983 */ /* 0x001f280000300800 */
[----:B------:R-:W-:Y:S04]  /*9dd0*/  STS.U16 [R35+UR9+0xc080], R30 ;  /* 0x00c0801e23007988 */ /* 0x000fe80008000409 */
[----:B------:R-:W-:Y:S04]  /*9de0*/  STS.U16 [R35+UR9+0xe080], R28 ;  /* 0x00e0801c23007988 */ /* 0x000fe80008000409 */
[----:B---3--:R0:W-:Y:S04]  /*9df0*/  STS.U16 [R35+UR9+0x8480], R19 ;  /* 0x0084801323007988 */ /* 0x0081e80008000409 */
[----:B0-----:R-:W3:Y:S04]  /*9e00*/  LDL.LU R19, [R1+0x428] ;  /* 0x0004280001137983 */ /* 0x001ee80000300800 */
[----:B------:R-:W3:Y:S04]  /*9e10*/  LDL.LU R45, [R1+0x424] ;  /* 0x00042400012d7983 */ /* 0x000ee80000300800 */
[----:B------:R-:W3:Y:S04]  /*9e20*/  LDL.LU R44, [R1+0x3b0] ;  /* 0x0003b000012c7983 */ /* 0x000ee80000300800 */
[----:B------:R-:W3:Y:S04]  /*9e30*/  LDL.LU R34, [R1+0x3ac] ;  /* 0x0003ac0001227983 */ /* 0x000ee80000300800 */
[----:B------:R-:W3:Y:S04]  /*9e40*/  LDL.LU R43, [R1+0x3a8] ;  /* 0x0003a800012b7983 */ /* 0x000ee80000300800 */
[----:B------:R-:W3:Y:S04]  /*9e50*/  LDL.LU R42, [R1+0x3a4] ;  /* 0x0003a400012a7983 */ /* 0x000ee80000300800 */
[----:B------:R-:W3:Y:S04]  /*9e60*/  LDL.LU R18, [R1+0x324] ;  /* 0x0003240001127983 */ /* 0x000ee80000300800 */
[----:B------:R-:W3:Y:S04]  /*9e70*/  LDL.LU R30, [R1+0x320] ;  /* 0x00032000011e7983 */ /* 0x000ee80000300800 */
[----:B------:R-:W3:Y:S04]  /*9e80*/  LDL.LU R28, [R1+0x31c] ;  /* 0x00031c00011c7983 */ /* 0x000ee80000300800 */
[----:B------:R0:W-:Y:S04]  /*9e90*/  STS.U16 [R35+UR9+0xa480], R46 ;  /* 0x00a4802e23007988 */ /* 0x0001e80008000409 */
[----:B------:R1:W-:Y:S04]  /*9ea0*/  STS.U16 [R35+UR9+0xc480], R47 ;  /* 0x00c4802f23007988 */ /* 0x0003e80008000409 */
[----:B--2---:R2:W-:Y:S04]  /*9eb0*/  STS.U16 [R35+UR9+0xe480], R15 ;  /* 0x00e4800f23007988 */ /* 0x0045e80008000409 */
[----:B0-----:R0:W5:Y:S04]  /*9ec0*/  LDL.LU R46, [R1+0x584] ;  /* 0x00058400012e7983 */ /* 0x0011680000300800 */
[----:B-1----:R0:W5:Y:S04]  /*9ed0*/  LDL.LU R47, [R1+0x580] ;  /* 0x00058000012f7983 */ /* 0x0021680000300800 */
[----:B--2---:R-:W2:Y:S04]  /*9ee0*/  LDL.LU R15, [R1+0x57c] ;  /* 0x00057c00010f7983 */ /* 0x004ea80000300800 */
[----:B------:R1:W-:Y:S04]  /*9ef0*/  STS.U16 [R35+UR9+0x8880], R21 ;  /* 0x0088801523007988 */ /* 0x0003e80008000409 */
[----:B------:R0:W-:Y:S04]  /*9f00*/  STS.U16 [R35+UR9+0xa880], R32 ;  /* 0x00a8802023007988 */ /* 0x0001e80008000409 */
[----:B------:R0:W-:Y:S04]  /*9f10*/  STS.U16 [R35+UR9+0xc880], R17 ;  /* 0x00c8801123007988 */ /* 0x0001e80008000409 */
[----:B-1----:R-:W2:Y:S04]  /*9f20*/  LDL.LU R21, [R1+0x318] ;  /* 0x0003180001157983 */ /* 0x002ea80000300800 */
[----:B0-----:R-:W2:Y:S04]  /*9f30*/  LDL.LU R32, [R1+0x2d0] ;  /* 0x0002d00001207983 */ /* 0x001ea80000300800 */
[----:B------:R-:W2:Y:S04]  /*9f40*/  LDL.LU R17, [R1+0x578] ;  /* 0x0005780001117983 */ /* 0x000ea80000300800 */
[----:B------:R0:W-:Y:S04]  /*9f50*/  STS.U16 [R35+UR9+0xe880], R16 ;  /* 0x00e8801023007988 */ /* 0x0001e80008000409 */
[----:B0-----:R-:W2:Y:S04]  /*9f60*/  LDL.LU R16, [R1+0x574] ;  /* 0x0005740001107983 */ /* 0x001ea80000300800 */
[----:B--2---:R0:W-:Y:S04]  /*9f70*/  STS.U16 [R35+UR9+0x8c80], R16 ;  /* 0x008c801023007988 */ /* 0x0041e80008000409 */
[----:B------:R-:W-:Y:S04]  /*9f80*/  STS.U16 [R35+UR9+0xac80], R40 ;  /* 0x00ac802823007988 */ /* 0x000fe80008000409 */
[----:B------:R-:W-:Y:S01]  /*9f90*/  STS.U16 [R35+UR9+0xcc80], R39 ;  /* 0x00cc802723007988 */ /* 0x000fe20008000409 */
[----:B0-----:R-:W-:-:S03]  /*9fa0*/  LOP3.LUT R16, R0, 0x20, RZ, 0x3c, !PT ;  /* 0x0000002000107812 */ /* 0x001fc600078e3cff */
[----:B------:R0:W-:Y:S04]  /*9fb0*/  STS.U16 [R35+UR9+0xec80], R37 ;  /* 0x00ec802523007988 */ /* 0x0001e80008000409 */
[----:B------:R1:W-:Y:S04]  /*9fc0*/  STS.U16 [R16+UR9+0x8100], R12 ;  /* 0x0081000c10007988 */ /* 0x0003e80008000409 */
[----:B0-----:R-:W2:Y:S04]  /*9fd0*/  LDL.LU R35, [R1+0x420] ;  /* 0x0004200001237983 */ /* 0x001ea80000300800 */
[----:B------:R-:W2:Y:S04]  /*9fe0*/  LDL.LU R40, [R1+0x41c] ;  /* 0x00041c0001287983 */ /* 0x000ea80000300800 */
[----:B------:R-:W2:Y:S04]  /*9ff0*/  LDL.LU R39, [R1+0x418] ;  /* 0x0004180001277983 */ /* 0x000ea80000300800 */
[----:B------:R-:W2:Y:S04]  /*a000*/  LDL.LU R37, [R1+0x414] ;  /* 0x0004140001257983 */ /* 0x000ea80000300800 */
[----:B----4-:R0:W-:Y:S04]  /*a010*/  STS.U16 [R16+UR9+0xa100], R14 ;  /* 0x00a1000e10007988 */ /* 0x0101e80008000409 */
[----:B-1----:R-:W4:Y:S04]  /*a020*/  LDL.LU R12, [R1+0x3a0] ;  /* 0x0003a000010c7983 */ /* 0x002f280000300800 */
[----:B---3--:R1:W-:Y:S04]  /*a030*/  STS.U16 [R16+UR9+0xc100], R19 ;  /* 0x00c1001310007988 */ /* 0x0083e80008000409 */
[----:B0-----:R-:W3:Y:S04]  /*a040*/  LDL.LU R14, [R1+0x390] ;  /* 0x00039000010e7983 */ /* 0x001ee80000300800 */
[----:B-1----:R-:W2:Y:S04]  /*a050*/  LDL.LU R19, [R1+0x570] ;  /* 0x0005700001137983 */ /* 0x002ea80000300800 */
[----:B------:R-:W-:Y:S04]  /*a060*/  STS.U16 [R16+UR9+0xe100], R45 ;  /* 0x00e1002d10007988 */ /* 0x000fe80008000409 */
[----:B------:R-:W-:Y:S04]  /*a070*/  STS.U16 [R16+UR9+0x8500], R44 ;  /* 0x0085002c10007988 */ /* 0x000fe80008000409 */
[----:B------:R0:W-:Y:S04]  /*a080*/  STS.U16 [R16+UR9+0xa500], R34 ;  /* 0x00a5002210007988 */ /* 0x0001e80008000409 */
[----:B------:R-:W-:Y:S04]  /*a090*/  STS.U16 [R16+UR9+0xc500], R43 ;  /* 0x00c5002b10007988 */ /* 0x000fe80008000409 */
[----:B------:R-:W-:Y:S04]  /*a0a0*/  STS.U16 [R16+UR9+0xe500], R42 ;  /* 0x00e5002a10007988 */ /* 0x000fe80008000409 */
[----:B------:R1:W-:Y:S04]  /*a0b0*/  STS.U16 [R16+UR9+0x8900], R18 ;  /* 0x0089001210007988 */ /* 0x0003e80008000409 */
[----:B0-----:R-:W3:Y:S04]  /*a0c0*/  LDL.LU R34, [R1+0x38c] ;  /* 0x00038c0001227983 */ /* 0x001ee80000300800 */
[----:B------:R0:W-:Y:S04]  /*a0d0*/  STS.U16 [R16+UR9+0xa900], R30 ;  /* 0x00a9001e10007988 */ /* 0x0001e80008000409 */
[----:B------:R-:W3:Y:S04]  /*a0e0*/  LDL.LU R44, [R1+0x388] ;  /* 0x00038800012c7983 */ /* 0x000ee80000300800 */
[----:B------:R0:W-:Y:S04]  /*a0f0*/  STS.U16 [R16+UR9+0xc900], R28 ;  /* 0x00c9001c10007988 */ /* 0x0001e80008000409 */
[----:B-1----:R-:W3:Y:S04]  /*a100*/  LDL.LU R18, [R1+0x314] ;  /* 0x0003140001127983 */ /* 0x002ee80000300800 */
[----:B0-----:R-:W3:Y:S04]  /*a110*/  LDL.LU R30, [R1+0x310] ;  /* 0x00031000011e7983 */ /* 0x001ee80000300800 */
[----:B------:R-:W-:Y:S04]  /*a120*/  STS.U16 [R16+UR9+0xe900], R21 ;  /* 0x00e9001510007988 */ /* 0x000fe80008000409 */
[----:B------:R-:W3:Y:S04]  /*a130*/  LDL.LU R28, [R1+0x30c] ;  /* 0x00030c00011c7983 */ /* 0x000ee80000300800 */
[----:B------:R0:W-:Y:S04]  /*a140*/  STS.U16 [R16+UR9+0x8d00], R32 ;  /* 0x008d002010007988 */ /* 0x0001e80008000409 */
[----:B0-----:R-:W3:Y:S04]  /*a150*/  LDL.LU R32, [R1+0x308] ;  /* 0x0003080001207983 */ /* 0x001ee80000300800 */
[----:B------:R-:W3:Y:S04]  /*a160*/  LDL.LU R21, [R1+0x2cc] ;  /* 0x0002cc0001157983 */ /* 0x000ee80000300800 */
[----:B--2---:R0:W-:Y:S04]  /*a170*/  STS.U16 [R16+UR9+0xad00], R19 ;  /* 0x00ad001310007988 */ /* 0x0041e80008000409 */
[----:B------:R1:W-:Y:S01]  /*a180*/  STS.U16 [R16+UR9+0xcd00], R17 ;  /* 0x00cd001110007988 */ /* 0x0003e20008000409 */
[----:B0-----:R-:W-:-:S03]  /*a190*/  LOP3.LUT R19, R0, 0x30, RZ, 0x3c, !PT ;  /* 0x0000003000137812 */ /* 0x001fc600078e3cff */
[----:B------:R0:W-:Y:S04]  /*a1a0*/  STS.U16 [R16+UR9+0xed00], R15 ;  /* 0x00ed000f10007988 */ /* 0x0001e80008000409 */
[----:B-1----:R-:W2:Y:S04]  /*a1b0*/  LDL.LU R17, [R1+0x410] ;  /* 0x0004100001117983 */ /* 0x002ea80000300800 */
[----:B------:R1:W-:Y:S04]  /*a1c0*/  STS.U16 [R19+UR9+0x8180], R35 ;  /* 0x0081802313007988 */ /* 0x0003e80008000409 */
[----:B0-----:R-:W2:Y:S04]  /*a1d0*/  LDL.LU R16, [R1+0x40c] ;  /* 0x00040c0001107983 */ /* 0x001ea80000300800 */
[----:B------:R-:W2:Y:S04]  /*a1e0*/  LDL.LU R15, [R1+0x408] ;  /* 0x00040800010f7983 */ /* 0x000ea80000300800 */
[----:B------:R-:W-:Y:S04]  /*a1f0*/  STS.U16 [R19+UR9+0xa180], R40 ;  /* 0x00a1802813007988 */ /* 0x000fe80008000409 */
[----:B------:R-:W2:Y:S04]  /*a200*/  LDL.LU R45, [R1+0x404] ;  /* 0x00040400012d7983 */ /* 0x000ea80000300800 */
[----:B------:R-:W-:Y:S04]  /*a210*/  STS.U16 [R19+UR9+0xc180], R39 ;  /* 0x00c1802713007988 */ /* 0x000fe80008000409 */
[----:B-1----:R-:W2:Y:S04]  /*a220*/  LDL.LU R35, [R1+0x384] ;  /* 0x0003840001237983 */ /* 0x002ea80000300800 */
[----:B------:R-:W-:Y:S04]  /*a230*/  STS.U16 [R19+UR9+0xe180], R37 ;  /* 0x00e1802513007988 */ /* 0x000fe80008000409 */
[----:B------:R-:W2:Y:S04]  /*a240*/  LDL.LU R42, [R1+0x380] ;  /* 0x00038000012a7983 */ /* 0x000ea80000300800 */
[----:B----4-:R0:W-:Y:S04]  /*a250*/  STS.U16 [R19+UR9+0x8580], R12 ;  /* 0x0085800c13007988 */ /* 0x0101e80008000409 */
[----:B------:R-:W4:Y:S04]  /*a260*/  LDL.LU R43, [R1+0x37c] ;  /* 0x00037c00012b7983 */ /* 0x000f280000300800 */
[----:B---3--:R1:W-:Y:S04]  /*a270*/  STS.U16 [R19+UR9+0xa580], R14 ;  /* 0x00a5800e13007988 */ /* 0x0083e80008000409 */
[----:B0-----:R-:W3:Y:S04]  /*a280*/  LDL.LU R12, [R1+0x378] ;  /* 0x00037800010c7983 */ /* 0x001ee80000300800 */
[----:B-1----:R-:W2:Y:S04]  /*a290*/  LDL.LU R14, [R1+0x304] ;  /* 0x00030400010e7983 */ /* 0x002ea80000300800 */
[----:B------:R-:W2:Y:S04]  /*a2a0*/  LDL.LU R40, [R1+0x300] ;  /* 0x0003000001287983 */ /* 0x000ea80000300800 */
[----:B------:R-:W2:Y:S04]  /*a2b0*/  LDL.LU R39, [R1+0x2fc] ;  /* 0x0002fc0001277983 */ /* 0x000ea80000300800 */
[----:B------:R-:W2:Y:S04]  /*a2c0*/  LDL.LU R37, [R1+0x2f8] ;  /* 0x0002f80001257983 */ /* 0x000ea80000300800 */
[----:B------:R0:W-:Y:S04]  /*a2d0*/  STS.U16 [R19+UR9+0xc580], R34 ;  /* 0x00c5802213007988 */ /* 0x0001e80008000409 */
[----:B------:R1:W-:Y:S04]  /*a2e0*/  STS.U16 [R19+UR9+0xe580], R44 ;  /* 0x00e5802c13007988 */ /* 0x0003e80008000409 */
[----:B------:R1:W-:Y:S04]  /*a2f0*/  STS.U16 [R19+UR9+0x8980], R18 ;  /* 0x0089801213007988 */ /* 0x0003e80008000409 */
[----:B0-----:R-:W2:Y:S04]  /*a300*/  LDL.LU R34, [R1+0x56c] ;  /* 0x00056c0001227983 */ /* 0x001ea80000300800 */
[----:B-1----:R0:W5:Y:S04]  /*a310*/  LDL.LU R44, [R1+0x568] ;  /* 0x00056800012c7983 */ /* 0x0021680000300800 */
[----:B------:R-:W2:Y:S04]  /*a320*/  LDL.LU R18, [R1+0x564] ;  /* 0x0005640001127983 */ /* 0x000ea80000300800 */
[----:B------:R1:W-:Y:S04]  /*a330*/  STS.U16 [R19+UR9+0xa980], R30 ;  /* 0x00a9801e13007988 */ /* 0x0003e80008000409 */
[----:B------:R0:W-:Y:S04]  /*a340*/  STS.U16 [R19+UR9+0xc980], R28 ;  /* 0x00c9801c13007988 */ /* 0x0001e80008000409 */
[----:B------:R0:W-:Y:S04]  /*a350*/  STS.U16 [R19+UR9+0xe980], R32 ;  /* 0x00e9802013007988 */ /* 0x0001e80008000409 */
[----:B-1----:R-:W2:Y:S04]  /*a360*/  LDL.LU R30, [R1+0x400] ;  /* 0x00040000011e7983 */ /* 0x002ea80000300800 */
[----:B0-----:R-:W2:Y:S04]  /*a370*/  LDL.LU R28, [R1+0x3fc] ;  /* 0x0003fc00011c7983 */ /* 0x001ea80000300800 */
[----:B------:R-:W2:Y:S04]  /*a380*/  LDL.LU R32, [R1+0x560] ;  /* 0x0005600001207983 */ /* 0x000ea80000300800 */
[----:B--2---:R-:W-:Y:S04]  /*a390*/  STS.U16 [R19+UR9+0x8d80], R32 ;  /* 0x008d802013007988 */ /* 0x004fe80008000409 */
[----:B------:R0:W-:Y:S04]  /*a3a0*/  STS.U16 [R19+UR9+0xad80], R21 ;  /* 0x00ad801513007988 */ /* 0x0001e80008000409 */
[----:B0-----:R-:W2:Y:S01]  /*a3b0*/  LDL.LU R21, [R1+0x55c] ;  /* 0x00055c0001157983 */ /* 0x001ea20000300800 */
[----:B------:R-:W-:-:S03]  /*a3c0*/  LOP3.LUT R32, R0, 0x40, RZ, 0x3c, !PT ;  /* 0x0000004000207812 */ /* 0x000fc600078e3cff */
[----:B--2---:R0:W-:Y:S04]  /*a3d0*/  STS.U16 [R19+UR9+0xcd80], R21 ;  /* 0x00cd801513007988 */ /* 0x0041e80008000409 */
[----:B------:R1:W-:Y:S04]  /*a3e0*/  STS.U16 [R19+UR9+0xed80], R18 ;  /* 0x00ed801213007988 */ /* 0x0003e80008000409 */
[----:B------:R2:W-:Y:S04]  /*a3f0*/  STS.U16 [R32+UR9+0x8200], R17 ;  /* 0x0082001120007988 */ /* 0x0005e80008000409 */
[----:B0-----:R-:W3:Y:S04]  /*a400*/  LDL.LU R21, [R1+0x3f8] ;  /* 0x0003f80001157983 */ /* 0x001ee80000300800 */
[----:B-1----:R-:W3:Y:S04]  /*a410*/  LDL.LU R19, [R1+0x3f4] ;  /* 0x0003f40001137983 */ /* 0x002ee80000300800 */
[----:B------:R-:W3:Y:S04]  /*a420*/  LDL.LU R18, [R1+0x374] ;  /* 0x0003740001127983 */ /* 0x000ee80000300800 */
[----:B------:R0:W-:Y:S04]  /*a430*/  STS.U16 [R32+UR9+0xa200], R16 ;  /* 0x00a2001020007988 */ /* 0x0001e80008000409 */
[----:B--2---:R-:W2:Y:S04]  /*a440*/  LDL.LU R17, [R1+0x370] ;  /* 0x0003700001117983 */ /* 0x004ea80000300800 */
[----:B------:R1:W-:Y:S04]  /*a450*/  STS.U16 [R32+UR9+0xc200], R15 ;  /* 0x00c2000f20007988 */ /* 0x0003e80008000409 */
[----:B0-----:R-:W2:Y:S04]  /*a460*/  LDL.LU R16, [R1+0x36c] ;  /* 0x00036c0001107983 */ /* 0x001ea80000300800 */
[----:B------:R0:W-:Y:S04]  /*a470*/  STS.U16 [R32+UR9+0xe200], R45 ;  /* 0x00e2002d20007988 */ /* 0x0001e80008000409 */
[----:B-1----:R-:W2:Y:S04]  /*a480*/  LDL.LU R15, [R1+0x368] ;  /* 0x00036800010f7983 */ /* 0x002ea80000300800 */
[----:B------:R1:W-:Y:S04]  /*a490*/  STS.U16 [R32+UR9+0x8600], R35 ;  /* 0x0086002320007988 */ /* 0x0003e80008000409 */
[----:B0-----:R0:W5:Y:S04]  /*a4a0*/  LDL.LU R45, [R1+0x558] ;  /* 0x00055800012d7983 */ /* 0x0011680000300800 */
[----:B-1----:R-:W2:Y:S04]  /*a4b0*/  LDL.LU R35, [R1+0x554] ;  /* 0x0005540001237983 */ /* 0x002ea80000300800 */
[----:B------:R1:W-:Y:S04]  /*a4c0*/  STS.U16 [R32+UR9+0xa600], R42 ;  /* 0x00a6002a20007988 */ /* 0x0003e80008000409 */
[----:B----4-:R4:W-:Y:S04]  /*a4d0*/  STS.U16 [R32+UR9+0xc600], R43 ;  /* 0x00c6002b20007988 */ /* 0x0109e80008000409 */
[----:B---3--:R3:W-:Y:S04]  /*a4e0*/  STS.U16 [R32+UR9+0xe600], R12 ;  /* 0x00e6000c20007988 */ /* 0x0087e80008000409 */
[----:B-1----:R0:W5:Y:S04]  /*a4f0*/  LDL.LU R42, [R1+0x550] ;  /* 0x00055000012a7983 */ /* 0x0021680000300800 */
[----:B----4-:R0:W5:Y:S04]  /*a500*/  LDL.LU R43, [R1+0x54c] ;  /* 0x00054c00012b7983 */ /* 0x0101680000300800 */
[----:B---3--:R-:W3:Y:S04]  /*a510*/  LDL.LU R12, [R1+0x548] ;  /* 0x00054800010c7983 */ /* 0x008ee80000300800 */
[----:B------:R1:W-:Y:S04]  /*a520*/  STS.U16 [R32+UR9+0x8a00], R14 ;  /* 0x008a000e20007988 */ /* 0x0003e80008000409 */
[----:B------:R4:W-:Y:S04]  /*a530*/  STS.U16 [R32+UR9+0xaa00], R40 ;  /* 0x00aa002820007988 */ /* 0x0009e80008000409 */
[----:B-1----:R-:W3:Y:S04]  /*a540*/  LDL.LU R14, [R1+0x544] ;  /* 0x00054400010e7983 */ /* 0x002ee80000300800 */
[----:B----4-:R-:W4:Y:S04]  /*a550*/  LDL.LU R40, [R1+0x2f4] ;  /* 0x0002f40001287983 */ /* 0x010f280000300800 */
[----:B------:R1:W-:Y:S04]  /*a560*/  STS.U16 [R32+UR9+0xca00], R39 ;  /* 0x00ca002720007988 */ /* 0x0003e80008000409 */
[----:B------:R0:W-:Y:S01]  /*a570*/  STS.U16 [R32+UR9+0xea00], R37 ;  /* 0x00ea002520007988 */ /* 0x0001e20008000409 */
[----:B-1----:R-:W-:-:S03]  /*a580*/  LOP3.LUT R39, R0, 0x50, RZ, 0x3c, !PT ;  /* 0x0000005000277812 */ /* 0x002fc600078e3cff */
[----:B0-----:R-:W3:Y:S01]  /*a590*/  LDL.LU R37, [R1+0x3f0] ;  /* 0x0003f00001257983 */ /* 0x001ee20000300800 */
[----:B------:R-:W-:Y:S02]  /*a5a0*/  PRMT R5, RZ, 0x7610, R5 ;  /* 0x00007610ff057816 */ /* 0x000fe40000000005 */
[----:B------:R-:W-:Y:S02]  /*a5b0*/  PRMT R2, RZ, 0x7610, R2 ;  /* 0x00007610ff027816 */ /* 0x000fe40000000002 */
[----:B------:R-:W-:Y:S02]  /*a5c0*/  PRMT R3, RZ, 0x7610, R3 ;  /* 0x00007610ff037816 */ /* 0x000fe40000000003 */
[----:B------:R-:W-:Y:S01]  /*a5d0*/  PRMT R93, RZ, 0x7610, R93 ;  /* 0x00007610ff5d7816 */ /* 0x000fe2000000005d */
[----:B------:R-:W3:Y:S04]  /*a5e0*/  @!P1 LDG.E.U16 R5, desc[UR22][R82.64] ;  /* 0x0000001652059981 */ /* 0x000ee8000c1e1500 */
[----:B------:R-:W3:Y:S04]  /*a5f0*/  @!P1 LDG.E.U16 R2, desc[UR22][R86.64] ;  /* 0x0000001656029981 */ /* 0x000ee8000c1e1500 */
[----:B------:R-:W3:Y:S04]  /*a600*/  @!P1 LDG.E.U16 R3, desc[UR22][R84.64] ;  /* 0x0000001654039981 */ /* 0x000ee8000c1e1500 */
[----:B------:R-:W3:Y:S04]  /*a610*/  @!P1 LDG.E.U16 R93, desc[UR22][R88.64] ;  /* 0x00000016585d9981 */ /* 0x000ee8000c1e1500 */
[----:B--2---:R-:W-:Y:S04]  /*a620*/  STS.U16 [R32+UR9+0x8e00], R35 ;  /* 0x008e002320007988 */ /* 0x004fe80008000409 */
[----:B------:R0:W-:Y:S04]  /*a630*/  STS.U16 [R32+UR9+0xae00], R34 ;  /* 0x00ae002220007988 */ /* 0x0001e80008000409 */
[----:B------:R-:W-:Y:S04]  /*a640*/  STS.U16 [R32+UR9+0xce00], R33 ;  /* 0x00ce002120007988 */ /* 0x000fe80008000409 */
[----:B------:R1:W-:Y:S04]  /*a650*/  STS.U16 [R32+UR9+0xee00], R31 ;  /* 0x00ee001f20007988 */ /* 0x0003e80008000409 */
[----:B0-----:R-:W2:Y:S04]  /*a660*/  LDL.LU R34, [R1+0x3ec] ;  /* 0x0003ec0001227983 */ /* 0x001ea80000300800 */
[----:B------:R-:W2:Y:S04]  /*a670*/  LDL.LU R35, [R1+0x3e8] ;  /* 0x0003e80001237983 */ /* 0x000ea80000300800 */
[----:B-1----:R-:W2:Y:S04]  /*a680*/  LDL.LU R32, [R1+0x3e4] ;  /* 0x0003e40001207983 */ /* 0x002ea80000300800 */
[----:B------:R0:W-:Y:S04]  /*a690*/  STS.U16 [R39+UR9+0x8280], R30 ;  /* 0x0082801e27007988 */ /* 0x0001e80008000409 */
[----:B------:R-:W2:Y:S04]  /*a6a0*/  LDL.LU R33, [R1+0x364] ;  /* 0x0003640001217983 */ /* 0x000ea80000300800 */
[----:B------:R1:W-:Y:S04]  /*a6b0*/  STS.U16 [R39+UR9+0xa280], R28 ;  /* 0x00a2801c27007988 */ /* 0x0003e80008000409 */
[----:B0-----:R-:W2:Y:S04]  /*a6c0*/  LDL.LU R30, [R1+0x360] ;  /* 0x00036000011e7983 */ /* 0x001ea80000300800 */
[----:B------:R-:W2:Y:S04]  /*a6d0*/  LDL.LU R31, [R1+0x35c] ;  /* 0x00035c00011f7983 */ /* 0x000ea80000300800 */
[----:B------:R0:W-:Y:S04]  /*a6e0*/  STS.U16 [R39+UR9+0xc280], R21 ;  /* 0x00c2801527007988 */ /* 0x0001e80008000409 */
[----:B-1----:R-:W2:Y:S04]  /*a6f0*/  LDL.LU R28, [R1+0x358] ;  /* 0x00035800011c7983 */ /* 0x002ea80000300800 */
[----:B------:R-:W-:Y:S04]  /*a700*/  STS.U16 [R39+UR9+0xe280], R19 ;  /* 0x00e2801327007988 */ /* 0x000fe80008000409 */
[----:B------:R1:W-:Y:S04]  /*a710*/  STS.U16 [R39+UR9+0x8680], R18 ;  /* 0x0086801227007988 */ /* 0x0003e80008000409 */
[----:B0-----:R-:W2:Y:S04]  /*a720*/  LDL.LU R21, [R1+0x3e0] ;  /* 0x0003e00001157983 */ /* 0x001ea80000300800 */
[----:B------:R-:W-:Y:S04]  /*a730*/  STS.U16 [R39+UR9+0xa680], R17 ;  /* 0x00a6801127007988 */ /* 0x000fe80008000409 */
[----:B-1----:R-:W2:Y:S04]  /*a740*/  LDL.LU R18, [R1+0x3dc] ;  /* 0x0003dc0001127983 */ /* 0x002ea80000300800 */
[----:B------:R0:W-:Y:S04]  /*a750*/  STS.U16 [R39+UR9+0xc680], R16 ;  /* 0x00c6801027007988 */ /* 0x0001e80008000409 */
[----:B------:R-:W2:Y:S04]  /*a760*/  LDL.LU R19, [R1+0x3d8] ;  /* 0x0003d80001137983 */ /* 0x000ea80000300800 */
[----:B------:R-:W-:Y:S04]  /*a770*/  STS.U16 [R39+UR9+0xe680], R15 ;  /* 0x00e6800f27007988 */ /* 0x000fe80008000409 */
[----:B0-----:R-:W2:Y:S04]  /*a780*/  LDL.LU R16, [R1+0x3d4] ;  /* 0x0003d40001107983 */ /* 0x001ea80000300800 */
[----:B---3--:R0:W-:Y:S04]  /*a790*/  STS.U16 [R39+UR9+0x8a80], R14 ;  /* 0x008a800e27007988 */ /* 0x0081e80008000409 */
[----:B------:R-:W3:Y:S04]  /*a7a0*/  LDL.LU R17, [R1+0x354] ;  /* 0x0003540001117983 */ /* 0x000ee80000300800 */
[----:B------:R1:W-:Y:S04]  /*a7b0*/  STS.U16 [R39+UR9+0xaa80], R12 ;  /* 0x00aa800c27007988 */ /* 0x0003e80008000409 */
[----:B0-----:R-:W2:Y:S04]  /*a7c0*/  LDL.LU R14, [R1+0x350] ;  /* 0x00035000010e7983 */ /* 0x001ea80000300800 */
[----:B------:R-:W2:Y:S04]  /*a7d0*/  LDL.LU R15, [R1+0x34c] ;  /* 0x00034c00010f7983 */ /* 0x000ea80000300800 */
[----:B-1----:R-:W2:Y:S04]  /*a7e0*/  LDL.LU R12, [R1+0x348] ;  /* 0x00034800010c7983 */ /* 0x002ea80000300800 */
[----:B----4-:R0:W-:Y:S04]  /*a7f0*/  STS.U16 [R39+UR9+0xca80], R40 ;  /* 0x00ca802827007988 */ /* 0x0101e80008000409 */
[----:B0-----:R-:W4:Y:S04]  /*a800*/  LDL.LU R40, [R1+0x540] ;  /* 0x0005400001287983 */ /* 0x001f280000300800 */
[----:B----4-:R0:W-:Y:S04]  /*a810*/  STS.U16 [R39+UR9+0xea80], R40 ;  /* 0x00ea802827007988 */ /* 0x0101e80008000409 */
[----:B------:R1:W-:Y:S04]  /*a820*/  STS.U16 [R39+UR9+0x8e80], R23 ;  /* 0x008e801727007988 */ /* 0x0003e80008000409 */
[----:B------:R4:W-:Y:S04]  /*a830*/  STS.U16 [R39+UR9+0xae80], R41 ;  /* 0x00ae802927007988 */ /* 0x0009e80008000409 */
[----:B0-----:R0:W5:Y:S01]  /*a840*/  LDL.LU R40, [R1+0x53c] ;  /* 0x00053c0001287983 */ /* 0x0011620000300800 */
[----:B-1----:R-:W-:-:S03]  /*a850*/  LOP3.LUT R23, R0, 0x60, RZ, 0x3c, !PT ;  /* 0x0000006000177812 */ /* 0x002fc600078e3cff */
[----:B------:R1:W-:Y:S04]  /*a860*/  STS.U16 [R39+UR9+0xce80], R38 ;  /* 0x00ce802627007988 */ /* 0x0003e80008000409 */
[----:B------:R0:W-:Y:S04]  /*a870*/  STS.U16 [R39+UR9+0xee80], R36 ;  /* 0x00ee802427007988 */ /* 0x0001e80008000409 */
[----:B----4-:R4:W5:Y:S04]  /*a880*/  LDL.LU R41, [R1+0x538] ;  /* 0x0005380001297983 */ /* 0x0109680000300800 */
[----:B------:R0:W-:Y:S04]  /*a890*/  STS.U16 [R23+UR9+0x8300], R37 ;  /* 0x0083002517007988 */ /* 0x0001e80008000409 */
[----:B-1----:R4:W5:Y:S04]  /*a8a0*/  LDL.LU R38, [R1+0x534] ;  /* 0x0005340001267983 */ /* 0x0029680000300800 */
[----:B--2---:R1:W-:Y:S04]  /*a8b0*/  STS.U16 [R23+UR9+0xa300], R34 ;  /* 0x00a3002217007988 */ /* 0x0043e80008000409 */
[----:B0-----:R4:W5:Y:S04]  /*a8c0*/  LDL.LU R39, [R1+0x530] ;  /* 0x0005300001277983 */ /* 0x0019680000300800 */
[----:B------:R0:W-:Y:S04]  /*a8d0*/  STS.U16 [R23+UR9+0xc300], R35 ;  /* 0x00c3002317007988 */ /* 0x0001e80008000409 */
[----:B------:R4:W5:Y:S04]  /*a8e0*/  LDL.LU R36, [R1+0x52c] ;  /* 0x00052c0001247983 */ /* 0x0009680000300800 */
[----:B------:R2:W-:Y:S04]  /*a8f0*/  STS.U16 [R23+UR9+0xe300], R32 ;  /* 0x00e3002017007988 */ /* 0x0005e80008000409 */
[----:B------:R4:W5:Y:S04]  /*a900*/  LDL.LU R37, [R1+0x528] ;  /* 0x0005280001257983 */ /* 0x0009680000300800 */
[----:B------:R0:W-:Y:S04]  /*a910*/  STS.U16 [R23+UR9+0x8700], R33 ;  /* 0x0087002117007988 */ /* 0x0001e80008000409 */
[----:B-1----:R4:W5:Y:S04]  /*a920*/  LDL.LU R34, [R1+0x524] ;  /* 0x0005240001227983 */ /* 0x0029680000300800 */
[----:B------:R1:W-:Y:S04]  /*a930*/  STS.U16 [R23+UR9+0xa700], R30 ;  /* 0x00a7001e17007988 */ /* 0x0003e80008000409 */
[----:B0-----:R4:W5:Y:S04]  /*a940*/  LDL.LU R35, [R1+0x520] ;  /* 0x0005200001237983 */ /* 0x0019680000300800 */
[----:B------:R0:W-:Y:S04]  /*a950*/  STS.U16 [R23+UR9+0xc700], R31 ;  /* 0x00c7001f17007988 */ /* 0x0001e80008000409 */
[----:B--2---:R4:W5:Y:S04]  /*a960*/  LDL.LU R32, [R1+0x51c] ;  /* 0x00051c0001207983 */ /* 0x0049680000300800 */
        /* <DEDUP_REMOVED lines=8> */
[----:B------:R-:W-:Y:S04]  /*a9f0*/  STS.U16 [R23+UR9+0xeb00], R24 ;  /* 0x00eb001817007988 */ /* 0x000fe80008000409 */
[----:B------:R4:W5:Y:S04]  /*aa00*/  LDL.LU R29, [R1+0x508] ;  /* 0x00050800011d7983 */ /* 0x0009680000300800 */
[----:B------:R2:W-:Y:S04]  /*aa10*/  STS.U16 [R23+UR9+0x8f00], R7 ;  /* 0x008f000717007988 */ /* 0x0005e80008000409 */
[----:B-1----:R4:W5:Y:S04]  /*aa20*/  LDL.LU R26, [R1+0x504] ;  /* 0x00050400011a7983 */ /* 0x0029680000300800 */
[----:B0-----:R4:W5:Y:S01]  /*aa30*/  LDL.LU R27, [R1+0x500] ;  /* 0x00050000011b7983 */ /* 0x0019620000300800 */
[----:B--2---:R-:W-:-:S03]  /*aa40*/  LOP3.LUT R7, R0, 0x70, RZ, 0x3c, !PT ;  /* 0x0000007000077812 */ /* 0x004fc600078e3cff */
[----:B------:R4:W5:Y:S04]  /*aa50*/  LDL.LU R24, [R1+0x4fc] ;  /* 0x0004fc0001187983 */ /* 0x0009680000300800 */
[----:B------:R0:W-:Y:S04]  /*aa60*/  STS.U16 [R23+UR9+0xaf00], R25 ;  /* 0x00af001917007988 */ /* 0x0001e80008000409 */
[----:B------:R1:W-:Y:S04]  /*aa70*/  STS.U16 [R23+UR9+0xcf00], R22 ;  /* 0x00cf001617007988 */ /* 0x0003e80008000409 */
[----:B------:R2:W-:Y:S04]  /*aa80*/  STS.U16 [R23+UR9+0xef00], R20 ;  /* 0x00ef001417007988 */ /* 0x0005e80008000409 */
[----:B0-----:R4:W5:Y:S04]  /*aa90*/  LDL.LU R25, [R1+0x4f8] ;  /* 0x0004f80001197983 */ /* 0x0019680000300800 */
[----:B-1----:R4:W5:Y:S04]  /*aaa0*/  LDL.LU R22, [R1+0x4f4] ;  /* 0x0004f40001167983 */ /* 0x0029680000300800 */
[----:B--2---:R4:W5:Y:S04]  /*aab0*/  LDL.LU R23, [R1+0x4f0] ;  /* 0x0004f00001177983 */ /* 0x0049680000300800 */
[----:B------:R0:W-:Y:S04]  /*aac0*/  STS.U16 [R7+UR9+0x8380], R21 ;  /* 0x0083801507007988 */ /* 0x0001e80008000409 */
[----:B------:R4:W5:Y:S04]  /*aad0*/  LDL.LU R20, [R1+0x4ec] ;  /* 0x0004ec0001147983 */ /* 0x0009680000300800 */
[----:B------:R1:W-:Y:S04]  /*aae0*/  STS.U16 [R7+UR9+0xa380], R18 ;  /* 0x00a3801207007988 */ /* 0x0003e80008000409 */
[----:B0-----:R4:W5:Y:S04]  /*aaf0*/  LDL.LU R21, [R1+0x4e8] ;  /* 0x0004e80001157983 */ /* 0x0019680000300800 */
[----:B------:R0:W-:Y:S04]  /*ab00*/  STS.U16 [R7+UR9+0xc380], R19 ;  /* 0x00c3801307007988 */ /* 0x0001e80008000409 */
[----:B-1----:R4:W5:Y:S04]  /*ab10*/  LDL.LU R18, [R1+0x4e4] ;  /* 0x0004e40001127983 */ /* 0x0029680000300800 */
[----:B------:R1:W-:Y:S04]  /*ab20*/  STS.U16 [R7+UR9+0xe380], R16 ;  /* 0x00e3801007007988 */ /* 0x0003e80008000409 */
[----:B0-----:R4:W5:Y:S04]  /*ab30*/  LDL.LU R19, [R1+0x4e0] ;  /* 0x0004e00001137983 */ /* 0x0019680000300800 */
[----:B---3--:R0:W-:Y:S04]  /*ab40*/  STS.U16 [R7+UR9+0x8780], R17 ;  /* 0x0087801107007988 */ /* 0x0081e80008000409 */
[----:B-1----:R4:W5:Y:S04]  /*ab50*/  LDL.LU R16, [R1+0x4dc] ;  /* 0x0004dc0001107983 */ /* 0x0029680000300800 */
[----:B------:R1:W-:Y:S04]  /*ab60*/  STS.U16 [R7+UR9+0xa780], R14 ;  /* 0x00a7800e07007988 */ /* 0x0003e80008000409 */
[----:B0-----:R4:W5:Y:S04]  /*ab70*/  LDL.LU R17, [R1+0x4d8] ;  /* 0x0004d80001117983 */ /* 0x0019680000300800 */
[----:B------:R0:W-:Y:S04]  /*ab80*/  STS.U16 [R7+UR9+0xc780], R15 ;  /* 0x00c7800f07007988 */ /* 0x0001e80008000409 */
        /* <DEDUP_REMOVED lines=15> */
[----:B------:R0:W-:Y:S01]  /*ac80*/  STS.U16 [R7+UR9+0xcf80], R6 ;  /* 0x00cf800607007988 */ /* 0x0001e20008000409 */
[----:B-1----:R-:W-:-:S03]  /*ac90*/  LOP3.LUT R91, R90, 0x20, RZ, 0x3c, !PT ;  /* 0x000000205a5b7812 */ /* 0x002fc600078e3cff */
[----:B------:R1:W-:Y:S04]  /*aca0*/  STS.U16 [R7+UR9+0xef80], R4 ;  /* 0x00ef800407007988 */ /* 0x0003e80008000409 */
[----:B------:R2:W-:Y:S04]  /*acb0*/  STS.U16 [R90+UR9+0x10400], R5 ;  /* 0x010400055a007988 */ /* 0x0005e80008000409 */
[----:B0-----:R4:W5:Y:S04]  /*acc0*/  LDL.LU R6, [R1+0x4b4] ;  /* 0x0004b40001067983 */ /* 0x0019680000300800 */
[----:B-1----:R4:W5:Y:S04]  /*acd0*/  LDL.LU R7, [R1+0x4b0] ;  /* 0x0004b00001077983 */ /* 0x0029680000300800 */
[----:B------:R4:W5:Y:S04]  /*ace0*/  LDL.LU R4, [R1+0x4ac] ;  /* 0x0004ac0001047983 */ /* 0x0009680000300800 */
[----:B--2---:R4:W5:Y:S04]  /*acf0*/  LDL.LU R5, [R1+0x4a8] ;  /* 0x0004a80001057983 */ /* 0x0049680000300800 */
[----:B------:R0:W-:Y:S04]  /*ad00*/  STS.U16 [R90+UR9+0x10600], R2 ;  /* 0x010600025a007988 */ /* 0x0001e80008000409 */
[----:B------:R1:W-:Y:S04]  /*ad10*/  STS.U16 [R91+UR9+0x10500], R3 ;  /* 0x010500035b007988 */ /* 0x0003e80008000409 */
[----:B------:R2:W-:Y:S04]  /*ad20*/  STS.U16 [R91+UR9+0x10700], R93 ;  /* 0x0107005d5b007988 */ /* 0x0005e80008000409 */
[----:B0-----:R4:W5:Y:S04]  /*ad30*/  LDL.LU R2, [R1+0x4a4] ;  /* 0x0004a40001027983 */ /* 0x0019680000300800 */
[----:B-1----:R4:W5:Y:S04]  /*ad40*/  LDL.LU R3, [R1+0x4a0] ;  /* 0x0004a00001037983 */ /* 0x0029680000300800 */
[----:B--2---:R4:W5:Y:S01]  /*ad50*/  LDL.LU R93, [R1+0x49c] ;  /* 0x00049c00015d7983 */ /* 0x0049620000300800 */
[----:B------:R0:W-:Y:S06]  /*ad60*/  MEMBAR.ALL.CTA ;  /* 0x0000000000007992 */ /* 0x0001ec0000008000 */
[----:B0-----:R-:W0:Y:S01]  /*ad70*/  FENCE.VIEW.ASYNC.S ;  /* 0x00000000000073c6 */ /* 0x001e220000000000 */
[----:B------:R-:W-:-:S04]  /*ad80*/  ULEA UR11, UR24, UR9, 0x3 ;  /* 0x00000009180b7291 */ /* 0x000fc8000f8e18ff */
[----:B------:R-:W-:Y:S01]  /*ad90*/  UIADD3 UR11, UPT, UPT, UR11, 0x10800, URZ ;  /* 0x000108000b0b7890 */ /* 0x000fe2000fffe0ff */
[----:B0-----:R-:W-:Y:S06]  /*ada0*/  BAR.SYNC.DEFER_BLOCKING 0x0 ;  /* 0x0000000000007b1d */ /* 0x001fec0000010000 */
[----:B----4-:R-:W-:Y:S05]  /*adb0*/  @P0 BRA `(.L_x_9) ;  /* 0x0000000000900947 */ /* 0x010fea0003800000 */
[----:B------:R-:W-:Y:S02]  /*adc0*/  UIADD3 UR25, UPT, UPT, UR8, 0x10, URZ ;  /* 0x0000001008197890 */ /* 0x000fe4000fffe0ff */
[----:B------:R-:W-:Y:S02]  /*add0*/  UIADD3 UR42, UPT, UPT, UR8, 0x10, URZ ;  /* 0x00000010082a7890 */ /* 0x000fe4000fffe0ff */
[----:B------:R-:W-:Y:S02]  /*ade0*/  UIADD3 UR43, UPT, UPT, UR8, 0x20, URZ ;  /* 0x00000020082b7890 */ /* 0x000fe4000fffe0ff */
[----:B------:R-:W-:Y:S02]  /*adf0*/  UIADD3 UR48, UPT, UPT, UR8, 0x20, URZ ;  /* 0x0000002008307890 */ /* 0x000fe4000fffe0ff */
[----:B------:R-:W-:Y:S01]  /*ae00*/  UIADD3 UR49, UPT, UPT, UR8, 0x30, URZ ;  /* 0x0000003008317890 */ /* 0x000fe2000fffe0ff */
[----:B------:R-:W-:Y:S01]  /*ae10*/  UMOV UR20, 0x0 ;  /* 0x0000000000147882 */ /* 0x000fe20000000000 */
[----:B------:R-:W-:Y:S01]  /*ae20*/  UMOV UR21, 0x8048490 ;  /* 0x0804849000157882 */ /* 0x000fe20000000000 */
[----:B------:R-:W-:Y:S01]  /*ae30*/  UMOV UR19, 0x40004040 ;  /* 0x4000404000137882 */ /* 0x000fe20000000000 */
[----:B------:R-:W-:-:S02]  /*ae40*/  UIADD3 UR54, UPT, UPT, UR8, 0x30, URZ ;  /* 0x0000003008367890 */ /* 0x000fc4000fffe0ff */
[----:B------:R0:W-:Y:S01]  /*ae50*/  UTCHMMA gdesc[UR18], gdesc[UR16], tmem[UR8], tmem[UR20], idesc[UR21], UPT ;  /* 0x00ff1410120075ea */ /* 0x0001e2000b800008 */
[----:B------:R-:W-:Y:S01]  /*ae60*/  UMOV UR38, 0x0 ;  /* 0x0000000000267882 */ /* 0x000fe20000000000 */
[----:B------:R-:W-:Y:S01]  /*ae70*/  UMOV UR39, 0x8048490 ;  /* 0x0804849000277882 */ /* 0x000fe20000000000 */
[----:B------:R-:W-:Y:S01]  /*ae80*/  UMOV UR40, 0x0 ;  /* 0x0000000000287882 */ /* 0x000fe20000000000 */
[----:B------:R-:W-:Y:S01]  /*ae90*/  UMOV UR41, 0x8048490 ;  /* 0x0804849000297882 */ /* 0x000fe20000000000 */
[----:B------:R-:W-:Y:S01]  /*aea0*/  UMOV UR44, 0x0 ;  /* 0x00000000002c7882 */ /* 0x000fe20000000000 */
[----:B------:R-:W-:Y:S01]  /*aeb0*/  UMOV UR45, 0x8048490 ;  /* 0x08048490002d7882 */ /* 0x000fe20000000000 */
[----:B------:R0:W-:Y:S01]  /*aec0*/  UTCHMMA gdesc[UR12], gdesc[UR14], tmem[UR8], tmem[UR38], idesc[UR39], UPT ;  /* 0x00ff260e0c0075ea */ /* 0x0001e2000b800008 */
        /* <DEDUP_REMOVED lines=8> */
[----:B------:R-:W-:Y:S01]  /*af50*/  UMOV UR6, UR11 ;  /* 0x0000000b00067c82 */ /* 0x000fe20008000000 */
[----:B------:R-:W-:Y:S01]  /*af60*/  UMOV UR7, URZ ;  /* 0x000000ff00077c82 */ /* 0x000fe20008000000 */
[----:B------:R0:W-:Y:S01]  /*af70*/  UTCHMMA gdesc[UR30], gdesc[UR16], tmem[UR43], tmem[UR46], idesc[UR47], UPT ;  /* 0x00ff2e101e0075ea */ /* 0x0001e2000b80002b */
[----:B------:R-:W-:Y:S01]  /*af80*/  UMOV UR56, 0x0 ;  /* 0x0000000000387882 */ /* 0x000fe20000000000 */
[----:B------:R-:W-:Y:S01]  /*af90*/  UMOV UR57, 0x8048490 ;  /* 0x0804849000397882 */ /* 0x000fe20000000000 */
[----:B------:R0:W-:Y:S01]  /*afa0*/  UTCHMMA gdesc[UR32], gdesc[UR14], tmem[UR48], tmem[UR50], idesc[UR51], UPT ;  /* 0x00ff320e200075ea */ /* 0x0001e2000b800030 */
[----:B------:R-:W-:Y:S01]  /*afb0*/  UMOV UR4, UR6 ;  /* 0x0000000600047c82 */ /* 0x000fe20008000000 */
[----:B------:R0:W-:Y:S01]  /*afc0*/  UTCHMMA gdesc[UR34], gdesc[UR16], tmem[UR49], tmem[UR52], idesc[UR53], UPT ;  /* 0x00ff3410220075ea */ /* 0x0001e2000b800031 */
[----:B------:R0:W-:Y:S01]  /*afd0*/  UTCHMMA gdesc[UR36], gdesc[UR14], tmem[UR54], tmem[UR56], idesc[UR57], UPT ;  /* 0x00ff380e240075ea */ /* 0x0001e2000b800036 */
[----:B------:R0:W-:Y:S01]  /*afe0*/  UTCBAR [UR4], URZ ;  /* 0x000000ff040073e9 */ /* 0x0001e200080000ff */
[----:B------:R-:W-:Y:S01]  /*aff0*/  NOP ;  /* 0x0000000000007918 */ /* 0x000fe20000000000 */
.L_x_9:
[----:B------:R-:W-:Y:S01]  /*b000*/  UIADD3 UR24, UPT, UPT, UR24, 0x1, URZ ;  /* 0x0000000118187890 */ /* 0x000fe2000fffe0ff */
[----:B-----5:R-:W-:Y:S02]  /*b010*/  VIADD R93, R93, 0xffffffff ;  /* 0xffffffff5d5d7836 */ /* 0x020fe40000000000 */
[----:B------:R-:W-:Y:S01]  /*b020*/  VIADD R92, R92, 0xffffffe0 ;  /* 0xffffffe05c5c7836 */ /* 0x000fe20000000000 */
[----:B------:R-:W-:Y:S02]  /*b030*/  UISETP.GT.AND UP1, UPT, UR24, 0x1, UPT ;  /* 0x000000011800788c */ /* 0x000fe4000bf24270 */
[----:B------:R-:W-:Y:S02]  /*b040*/  ISETP.NE.U32.AND P1, PT, R93, RZ, PT ;  /* 0x000000ff5d00720c */ /* 0x000fe40003f25070 */
[----:B0-----:R-:W-:Y:S02]  /*b050*/  USEL UR4, URZ, 0x1, !UP1 ;  /* 0x00000001ff047887 */ /* 0x001fe4000c800000 */
[----:B------:R-:W-:-:S02]  /*b060*/  USEL UR24, UR24, URZ, !UP1 ;  /* 0x000000ff18187287 */ /* 0x000fc4000c800000 */
[----:B------:R-:W-:-:S03]  /*b070*/  ULOP3.LUT UR6, UR5, UR4, URZ, 0x3c, !UPT ;  /* 0x0000000405067292 */ /* 0x000fc6000f8e3cff */
[----:B------:R-:W-:-:S04]  /*b080*/  UMOV UR4, UR5 ;  /* 0x0000000500047c82 */ /* 0x000fc80008000000 */
[----:B------:R-:W-:Y:S01]  /*b090*/  UMOV UR5, UR6 ;  /* 0x0000000600057c82 */ /* 0x000fe20008000000 */
[----:B------:R-:W-:Y:S05]  /*b0a0*/  @P1 BRA `(.L_x_10) ;  /* 0xffffffa000d01947 */ /* 0x000fea000383ffff */
.L_x_7:
[----:B------:R-:W0:Y:S01]  /*b0b0*/  LDCU UR5, c[0x0][0x3a0] ;  /* 0x00007400ff0577ac */ /* 0x000e220008000800 */
[----:B------:R-:W1:Y:S01]  /*b0c0*/  LDC R70, c[0x0][0x3b4] ;  /* 0x0000ed00ff467b82 */ /* 0x000e620000000800 */
[----:B------:R-:W2:Y:S01]  /*b0d0*/  LDCU.128 UR12, c[0x0][0x390] ;  /* 0x00007200ff0c77ac */ /* 0x000ea20008000c00 */
[----:B0-----:R-:W-:-:S04]  /*b0e0*/  UIADD3 UR5, UPT, UPT, UR5, 0x1f, URZ ;  /* 0x0000001f05057890 */ /* 0x001fc8000fffe0ff */
[----:B------:R-:W-:-:S09]  /*b0f0*/  UISETP.GE.AND UP1, UPT, UR5, 0x20, UPT ;  /* 0x000000200500788c */ /* 0x000fd2000bf26270 */
[----:B--2---:R-:W-:Y:S05]  /*b100*/  BRA.U !UP1, `(.L_x_11) ;  /* 0x0000000109107547 */ /* 0x004fea000b800000 */
[----:B------:R-:W-:-:S06]  /*b110*/  USHF.L.U32 UR4, UR4, 0x1f, URZ ;  /* 0x0000001f04047899 */ /* 0x000fcc00080006ff */
[----:B------:R-:W-:-:S04]  /*b120*/  IMAD.U32 R0, RZ, RZ, UR4 ;  /* 0x00000004ff007e24 */ /* 0x000fc8000f8e00ff */
[----:B------:R-:W0:Y:S02]  /*b130*/  SYNCS.PHASECHK.TRANS64.TRYWAIT P0, [UR11], R0 ;  /* 0x00000000ff0075a7 */ /* 0x000e24000800110b */
[----:B0-----:R-:W-:Y:S05]  /*b140*/  @!P0 BRA `(.L_x_12) ;  /* 0x0000001400f08947 */ /* 0x001fea0003800000 */
.L_x_11:
[----:B------:R-:W2:Y:S01]  /*b150*/  LDL.LU R87, [R1+0x474] ;  /* 0x0004740001577983 */ /* 0x000ea20000300800 */
[----:B------:R-:W0:Y:S03]  /*b160*/  LDCU UR4, c[0x0][0x3b8] ;  /* 0x00007700ff0477ac */ /* 0x000e260008000800 */
[----:B------:R-:W3:Y:S04]  /*b170*/  LDL.LU R86, [R1+0x470] ;  /* 0x0004700001567983 */ /* 0x000ee80000300800 */
[----:B------:R-:W4:Y:S04]  /*b180*/  LDL.LU R85, [R1+0x480] ;  /* 0x0004800001557983 */ /* 0x000f280000300800 */
[----:B------:R-:W4:Y:S04]  /*b190*/  LDL.LU R84, [R1+0x47c] ;  /* 0x00047c0001547983 */ /* 0x000f280000300800 */
[----:B------:R-:W4:Y:S01]  /*b1a0*/  LDL.LU R83, [R1+0x478] ;  /* 0x0004780001537983 */ /* 0x000f220000300800 */
[----:B------:R-:W-:Y:S06]  /*b1b0*/  BAR.SYNC.DEFER_BLOCKING 0x0 ;  /* 0x0000000000007b1d */ /* 0x000fec0000010000 */
[----:B------:R-:W1:Y:S02]  /*b1c0*/  @!P3 SYNCS.CCTL.IV [UR9+0x10800] ;  /* 0x01080000ff00b9b1 */ /* 0x000e640008000009 */
[----:B-1----:R-:W-:Y:S06]  /*b1d0*/  BAR.SYNC.DEFER_BLOCKING 0x0 ;  /* 0x0000000000007b1d */ /* 0x002fec0000010000 */
[----:B-----5:R-:W1:Y:S01]  /*b1e0*/  LDTM.x64 R4, tmem[UR10] ;  /* 0x0000000a000479ee */ /* 0x020e620008340000 */
[----:B------:R-:W0:Y:S01]  /*b1f0*/  @!P3 SYNCS.CCTL.IV [UR9+0x10808] ;  /* 0x01080800ff00b9b1 */ /* 0x000e220008000009 */
[----:B------:R-:W-:Y:S01]  /*b200*/  NOP ;  /* 0x0000000000007918 */ /* 0x000fe20000000000 */
[----:B-1----:R-:W-:-:S02]  /*b210*/  F2FP.BF16.F32.PACK_AB R76, R5, R4 ;  /* 0x00000004054c723e */ /* 0x002fc400000010ff */
[----:B------:R-:W-:Y:S02]  /*b220*/  F2FP.BF16.F32.PACK_AB R52, R52, R36 ;  /* 0x000000243434723e */ /* 0x000fe400000010ff */
[----:B------:R-:W-:Y:S02]  /*b230*/  PRMT R82, R76, 0x7632, R82 ;  /* 0x000076324c527816 */ /* 0x000fe40000000052 */
[----:B------:R-:W-:Y:S02]  /*b240*/  PRMT R81, R52, 0x7632, R81 ;  /* 0x0000763234517816 */ /* 0x000fe40000000051 */
[----:B------:R-:W-:Y:S02]  /*b250*/  F2FP.BF16.F32.PACK_AB R38, R38, R22 ;  /* 0x000000162626723e */ /* 0x000fe400000010ff */
[----:B------:R-:W-:Y:S02]  /*b260*/  F2FP.BF16.F32.PACK_AB R54, R23, R54 ;  /* 0x000000361736723e */ /* 0x000fe400000010ff */
[----:B------:R-:W-:-:S02]  /*b270*/  F2FP.BF16.F32.PACK_AB R55, R55, R39 ;  /* 0x000000273737723e */ /* 0x000fc400000010ff */
[----:B------:R-:W-:Y:S02]  /*b280*/  F2FP.BF16.F32.PACK_AB R40, R40, R24 ;  /* 0x000000182828723e */ /* 0x000fe400000010ff */
[----:B------:R-:W-:Y:S02]  /*b290*/  F2FP.BF16.F32.PACK_AB R56, R25, R56 ;  /* 0x000000381938723e */ /* 0x000fe400000010ff */
[----:B------:R-:W-:Y:S02]  /*b2a0*/  F2FP.BF16.F32.PACK_AB R41, R57, R41 ;  /* 0x000000293929723e */ /* 0x000fe400000010ff */
        /* <DEDUP_REMOVED lines=11> */
[----:B------:R-:W-:Y:S02]  /*b360*/  PRMT R17, R31, 0x7632, R17 ;  /* 0x000076321f117816 */ /* 0x000fe40000000011 */
[----:B------:R-:W-:Y:S02]  /*b370*/  F2FP.BF16.F32.PACK_AB R32, R48, R32 ;  /* 0x000000203020723e */ /* 0x000fe400000010ff */
[----:B------:R-:W-:Y:S02]  /*b380*/  F2FP.BF16.F32.PACK_AB R33, R33, R64 ;  /* 0x000000402121723e */ /* 0x000fe400000010ff */
[----:B------:R-:W-:-:S02]  /*b390*/  F2FP.BF16.F32.PACK_AB R49, R65, R49 ;  /* 0x000000314131723e */ /* 0x000fc400000010ff */
[----:B------:R-:W-:Y:S02]  /*b3a0*/  F2FP.BF16.F32.PACK_AB R18, R19, R18 ;  /* 0x000000121312723e */ /* 0x000fe400000010ff */
[----:B------:R-:W-:Y:S02]  /*b3b0*/  F2FP.BF16.F32.PACK_AB R34, R50, R34 ;  /* 0x000000223222723e */ /* 0x000fe400000010ff */
[----:B------:R-:W-:Y:S02]  /*b3c0*/  F2FP.BF16.F32.PACK_AB R35, R35, R66 ;  /* 0x000000422323723e */ /* 0x000fe400000010ff */
[----:B------:R-:W-:Y:S01]  /*b3d0*/  F2FP.BF16.F32.PACK_AB R51, R67, R51 ;  /* 0x000000334333723e */ /* 0x000fe200000010ff */
[C---:B--2---:R-:W-:Y:S01]  /*b3e0*/  VIADD R5, R87.reuse, 0x1 ;  /* 0x0000000157057836 */ /* 0x044fe20000000000 */
[C---:B------:R-:W-:Y:S01]  /*b3f0*/  ISETP.GE.AND P3, PT, R87.reuse, UR15, PT ;  /* 0x0000000f57007c0c */ /* 0x040fe2000bf66270 */
[C---:B0-----:R-:W-:Y:S02]  /*b400*/  IMAD R79, R87.reuse, UR4, RZ ;  /* 0x00000004574f7c24 */ /* 0x041fe4000f8e02ff */
[C---:B---3--:R-:W-:Y:S01]  /*b410*/  IMAD R0, R86.reuse, R70, RZ ;  /* 0x0000004656007224 */ /* 0x048fe200078e02ff */
[----:B------:R-:W-:Y:S01]  /*b420*/  ISETP.GE.AND P1, PT, R86, UR14, PT ;  /* 0x0000000e56007c0c */ /* 0x000fe2000bf26270 */
[----:B------:R-:W-:Y:S01]  /*b430*/  VIADD R4, R87, 0x2 ;  /* 0x0000000257047836 */ /* 0x000fe20000000000 */
[----:B------:R-:W-:Y:S01]  /*b440*/  ISETP.GE.AND P2, PT, R5, UR15, PT ;  /* 0x0000000f05007c0c */ /* 0x000fe2000bf46270 */
[----:B------:R-:W-:Y:S01]  /*b450*/  IMAD R5, R70, 0x80, R0 ;  /* 0x0000008046057824 */ /* 0x000fe200078e0200 */
[C---:B------:R-:W-:Y:S01]  /*b460*/  LEA R2, P0, R0.reuse, UR12, 0x1 ;  /* 0x0000000c00027c11 */ /* 0x040fe2000f8008ff */
[----:B------:R-:W-:Y:S01]  /*b470*/  VIADD R77, R79, UR4 ;  /* 0x000000044f4d7c36 */ /* 0x000fe20008000000 */
[C---:B------:R-:W-:Y:S01]  /*b480*/  ISETP.LT.AND P1, PT, R87.reuse, UR15, !P1 ;  /* 0x0000000f57007c0c */ /* 0x040fe2000cf21270 */
[----:B------:R-:W-:Y:S01]  /*b490*/  VIADD R80, R87, 0x3 ;  /* 0x0000000357507836 */ /* 0x000fe20000000000 */
[----:B------:R-:W-:-:S02]  /*b4a0*/  LEA.HI.X.SX32 R3, R0, UR13, 0x1, P0 ;  /* 0x0000000d00037c11 */ /* 0x000fc400080f0eff */
[----:B------:R-:W-:Y:S01]  /*b4b0*/  F2FP.BF16.F32.PACK_AB R0, R21, R20 ;  /* 0x000000141500723e */ /* 0x000fe200000010ff */
[----:B------:R-:W-:Y:S01]  /*b4c0*/  IMAD R21, R70, 0x80, R5 ;  /* 0x0000008046157824 */ /* 0x000fe200078e0205 */
[----:B------:R-:W-:Y:S01]  /*b4d0*/  ISETP.GE.AND P0, PT, R4, UR15, PT ;  /* 0x0000000f04007c0c */ /* 0x000fe2000bf06270 */
[----:B------:R-:W-:Y:S01]  /*b4e0*/  IMAD.WIDE R68, R79, 0x2, R2 ;  /* 0x000000024f447825 */ /* 0x000fe200078e0202 */
[----:B----4-:R-:W-:Y:S02]  /*b4f0*/  ISETP.LT.AND P4, PT, R85, UR14, !P3 ;  /* 0x0000000e55007c0c */ /* 0x010fe4000df81270 */
[----:B------:R-:W-:Y:S01]  /*b500*/  LEA R20, P6, R21, UR12, 0x1 ;  /* 0x0000000c15147c11 */ /* 0x000fe2000f8c08ff */
[----:B------:R-:W-:Y:S01]  /*b510*/  IMAD R36, R70, 0x80, R21 ;  /* 0x0000008046247824 */ /* 0x000fe200078e0215 */
[----:B------:R-:W-:Y:S01]  /*b520*/  ISETP.LT.AND P5, PT, R84, UR14, !P3 ;  /* 0x0000000e54007c0c */ /* 0x000fe2000dfa1270 */
[----:B------:R0:W-:Y:S01]  /*b530*/  @P1 STG.E.U16 desc[UR22][R68.64], R76 ;  /* 0x0000004c44001986 */ /* 0x0001e2000c101516 */
[----:B------:R-:W-:Y:S01]  /*b540*/  LEA R4, P1, R5, UR12, 0x1 ;  /* 0x0000000c05047c11 */ /* 0x000fe2000f8208ff */
[----:B------:R-:W-:Y:S01]  /*b550*/  IMAD.WIDE R70, R77, 0x2, R2 ;  /* 0x000000024d467825 */ /* 0x000fe200078e0202 */
[----:B------:R-:W-:-:S02]  /*b560*/  ISETP.LT.AND P3, PT, R83, UR14, !P3 ;  /* 0x0000000e53007c0c */ /* 0x000fc4000df61270 */
[----:B------:R-:W-:Y:S02]  /*b570*/  LEA.HI.X.SX32 R5, R5, UR13, 0x1, P1 ;  /* 0x0000000d05057c11 */ /* 0x000fe400088f0eff */
[----:B------:R-:W-:Y:S02]  /*b580*/  LEA.HI.X.SX32 R21, R21, UR13, 0x1, P6 ;  /* 0x0000000d15157c11 */ /* 0x000fe4000b0f0eff */
[----:B------:R-:W-:Y:S01]  /*b590*/  ISETP.LT.AND P6, PT, R86, UR14, !P2 ;  /* 0x0000000e56007c0c */ /* 0x000fe2000d7c1270 */
[----:B------:R-:W-:Y:S01]  /*b5a0*/  IMAD.WIDE R72, R79, 0x2, R4 ;  /* 0x000000024f487825 */ /* 0x000fe200078e0204 */
[----:B0-----:R-:W-:-:S03]  /*b5b0*/  LEA R68, P1, R36, UR12, 0x1 ;  /* 0x0000000c24447c11 */ /* 0x001fc6000f8208ff */
[----:B------:R-:W-:Y:S01]  /*b5c0*/  IMAD.WIDE R74, R79, 0x2, R20 ;  /* 0x000000024f4a7825 */ /* 0x000fe200078e0214 */
[----:B------:R0:W-:Y:S01]  /*b5d0*/  @P4 STG.E.U16 desc[UR22][R72.64], R0 ;  /* 0x0000000048004986 */ /* 0x0001e2000c101516 */
[----:B------:R-:W-:Y:S02]  /*b5e0*/  LEA.HI.X.SX32 R69, R36, UR13, 0x1, P1 ;  /* 0x0000000d24457c11 */ /* 0x000fe400088f0eff */
[----:B------:R-:W-:Y:S01]  /*b5f0*/  ISETP.LT.AND P4, PT, R85, UR14, !P2 ;  /* 0x0000000e55007c0c */ /* 0x000fe2000d781270 */
[----:B------:R1:W-:Y:S01]  /*b600*/  @P5 STG.E.U16 desc[UR22][R74.64], R52 ;  /* 0x000000344a005986 */ /* 0x0003e2000c101516 */
[----:B------:R-:W-:Y:S01]  /*b610*/  ISETP.LT.AND P5, PT, R84, UR14, !P2 ;  /* 0x0000000e54007c0c */ /* 0x000fe2000d7a1270 */
[----:B------:R-:W-:Y:S01]  /*b620*/  IMAD.WIDE R78, R79, 0x2, R68 ;  /* 0x000000024f4e7825 */ /* 0x000fe200078e0244 */
[----:B------:R-:W-:Y:S02]  /*b630*/  F2FP.BF16.F32.PACK_AB R36, R7, R6 ;  /* 0x000000060724723e */ /* 0x000fe400000010ff */
[----:B------:R-:W-:Y:S01]  /*b640*/  ISETP.GE.AND P1, PT, R80, UR15, PT ;  /* 0x0000000f50007c0c */ /* 0x000fe2000bf26270 */
[----:B------:R-:W-:Y:S01]  /*b650*/  VIADD R76, R87, 0x4 ;  /* 0x00000004574c7836 */ /* 0x000fe20000000000 */
[----:B------:R2:W-:Y:S01]  /*b660*/  @P3 STG.E.U16 desc[UR22][R78.64], R81 ;  /* 0x000000514e003986 */ /* 0x0005e2000c101516 */
[----:B------:R-:W-:Y:S01]  /*b670*/  ISETP.LT.AND P3, PT, R83, UR14, !P2 ;  /* 0x0000000e53007c0c */ /* 0x000fe2000d761270 */
[----:B0-----:R-:W-:-:S02]  /*b680*/  IMAD.WIDE R72, R77, 0x2, R4 ;  /* 0x000000024d487825 */ /* 0x001fc400078e0204 */
[----:B------:R0:W-:Y:S01]  /*b690*/  @P6 STG.E.U16 desc[UR22][R70.64], R82 ;  /* 0x0000005246006986 */ /* 0x0001e2000c101516 */
[----:B-1----:R-:W-:Y:S01]  /*b6a0*/  F2FP.BF16.F32.PACK_AB R75, R53, R37 ;  /* 0x00000025354b723e */ /* 0x002fe200000010ff */
[C---:B------:R-:W-:Y:S01]  /*b6b0*/  VIADD R37, R77.reuse, UR4 ;  /* 0x000000044d257c36 */ /* 0x040fe20008000000 */
[----:B------:R-:W-:Y:S01]  /*b6c0*/  ISETP.LT.AND P6, PT, R86, UR14, !P0 ;  /* 0x0000000e56007c0c */ /* 0x000fe2000c7c1270 */
[----:B------:R-:W-:Y:S01]  /*b6d0*/  IMAD.WIDE R52, R77, 0x2, R20 ;  /* 0x000000024d347825 */ /* 0x000fe200078e0214 */
[----:B------:R-:W-:Y:S02]  /*b6e0*/  PRMT R74, R0, 0x7632, R74 ;  /* 0x00007632004a7816 */ /* 0x000fe4000000004a */
[----:B------:R-:W-:Y:S01]  /*b6f0*/  ISETP.GE.AND P2, PT, R76, UR15, PT ;  /* 0x0000000f4c007c0c */ /* 0x000fe2000bf46270 */
[----:B------:R-:W-:Y:S01]  /*b700*/  IMAD.WIDE R6, R37, 0x2, R2 ;  /* 0x0000000225067825 */ /* 0x000fe200078e0202 */
[----:B--2---:R-:W-:Y:S01]  /*b710*/  PRMT R78, R75, 0x7632, R78 ;  /* 0x000076324b4e7816 */ /* 0x004fe2000000004e */
[----:B------:R-:W-:Y:S01]  /*b720*/  @P4 STG.E.U16 desc[UR22][R72.64], R74 ;  /* 0x0000004a48004986 */ /* 0x000fe2000c101516 */
[----:B------:R-:W-:Y:S01]  /*b730*/  ISETP.LT.AND P4, PT, R85, UR14, !P0 ;  /* 0x0000000e55007c0c */ /* 0x000fe2000c781270 */
[----:B0-----:R-:W-:Y:S01]  /*b740*/  IMAD.WIDE R70, R77, 0x2, R68 ;  /* 0x000000024d467825 */ /* 0x001fe200078e0244 */
[----:B------:R-:W-:-:S03]  /*b750*/  PRMT R77, R75, 0x7610, R77 ;  /* 0x000076104b4d7816 */ /* 0x000fc6000000004d */
[----:B------:R-:W-:Y:S02]  /*b760*/  VIADD R75, R37, UR4 ;  /* 0x00000004254b7c36 */ /* 0x000fe40008000000 */
[----:B------:R0:W-:Y:S01]  /*b770*/  @P5 STG.E.U16 desc[UR22][R52.64], R77 ;  /* 0x0000004d34005986 */ /* 0x0001e2000c101516 */
[----:B------:R-:W-:Y:S01]  /*b780*/  ISETP.LT.AND P5, PT, R84, UR14, !P0 ;  /* 0x0000000e54007c0c */ /* 0x000fe2000c7a1270 */
[----:B------:R-:W-:Y:S02]  /*b790*/  IMAD.WIDE R22, R75, 0x2, R2 ;  /* 0x000000024b167825 */ /* 0x000fe400078e0202 */
[----:B------:R1:W-:Y:S01]  /*b7a0*/  @P3 STG.E.U16 desc[UR22][R70.64], R78 ;  /* 0x0000004e46003986 */ /* 0x0003e2000c101516 */
[----:B------:R-:W-:Y:S01]  /*b7b0*/  ISETP.LT.AND P3, PT, R83, UR14, !P0 ;  /* 0x0000000e53007c0c */ /* 0x000fe2000c761270 */
[----:B------:R-:W-:Y:S02]  /*b7c0*/  VIADD R0, R87, 0x5 ;  /* 0x0000000557007836 */ /* 0x000fe40000000000 */
[----:B------:R2:W-:Y:S01]  /*b7d0*/  @P6 STG.E.U16 desc[UR22][R6.64], R36 ;  /* 0x0000002406006986 */ /* 0x0005e2000c101516 */
[----:B------:R-:W-:Y:S01]  /*b7e0*/  ISETP.LT.AND P6, PT, R86, UR14, !P1 ;  /* 0x0000000e56007c0c */ /* 0x000fe2000cfc1270 */
[----:B------:R-:W-:Y:S01]  /*b7f0*/  VIADD R39, R75, UR4 ;  /* 0x000000044b277c36 */ /* 0x000fe20008000000 */
[----:B------:R-:W-:Y:S01]  /*b800*/  ISETP.GE.AND P0, PT, R0, UR15, PT ;  /* 0x0000000f00007c0c */ /* 0x000fe2000bf06270 */
[----:B0-----:R-:W-:Y:S01]  /*b810*/  IMAD.WIDE R52, R37, 0x2, R4 ;  /* 0x0000000225347825 */ /* 0x001fe200078e0204 */
[----:B------:R-:W-:-:S03]  /*b820*/  F2FP.BF16.F32.PACK_AB R0, R9, R8 ;  /* 0x000000080900723e */ /* 0x000fc600000010ff */
[----:B-1----:R-:W-:-:S04]  /*b830*/  IMAD.WIDE R70, R37, 0x2, R68 ;  /* 0x0000000225467825 */ /* 0x002fc800078e0244 */
[----:B--2---:R-:W-:Y:S01]  /*b840*/  IMAD.WIDE R6, R37, 0x2, R20 ;  /* 0x0000000225067825 */ /* 0x004fe200078e0214 */
[C---:B------:R-:W-:Y:S02]  /*b850*/  PRMT R36, R38.reuse, 0x7610, R36 ;  /* 0x0000761026247816 */ /* 0x040fe40000000024 */
[----:B------:R-:W-:Y:S01]  /*b860*/  PRMT R37, R38, 0x7632, R37 ;  /* 0x0000763226257816 */ /* 0x000fe20000000025 */
[----:B------:R-:W-:Y:S01]  /*b870*/  IMAD.WIDE R8, R75, 0x2, R20 ;  /* 0x000000024b087825 */ /* 0x000fe200078e0214 */
[----:B------:R-:W-:Y:S01]  /*b880*/  PRMT R72, R36, 0x7632, R72 ;  /* 0x0000763224487816 */ /* 0x000fe20000000048 */
[----:B------:R0:W-:Y:S01]  /*b890*/  @P4 STG.E.U16 desc[UR22][R52.64], R36 ;  /* 0x0000002434004986 */ /* 0x0001e2000c101516 */
[----:B------:R-:W-:Y:S01]  /*b8a0*/  ISETP.LT.AND P4, PT, R85, UR14, !P1 ;  /* 0x0000000e55007c0c */ /* 0x000fe2000cf81270 */
[----:B------:R-:W-:Y:S02]  /*b8b0*/  VIADD R38, R87, 0x6 ;  /* 0x0000000657267836 */ /* 0x000fe40000000000 */
[----:B------:R1:W-:Y:S01]  /*b8c0*/  @P5 STG.E.U16 desc[UR22][R6.64], R37 ;  /* 0x0000002506005986 */ /* 0x0003e2000c101516 */
[----:B------:R-:W-:-:S03]  /*b8d0*/  ISETP.LT.AND P5, PT, R84, UR14, !P1 ;  /* 0x0000000e54007c0c */ /* 0x000fc6000cfa1270 */
[----:B------:R2:W-:Y:S01]  /*b8e0*/  @P3 STG.E.U16 desc[UR22][R70.64], R54 ;  /* 0x0000003646003986 */ /* 0x0005e2000c101516 */
[----:B------:R-:W-:Y:S02]  /*b8f0*/  ISETP.LT.AND P3, PT, R83, UR14, !P1 ;  /* 0x0000000e53007c0c */ /* 0x000fe4000cf61270 */
[----:B------:R-:W-:Y:S01]  /*b900*/  ISETP.GE.AND P1, PT, R38, UR15, PT ;  /* 0x0000000f26007c0c */ /* 0x000fe2000bf26270 */
[----:B------:R3:W-:Y:S01]  /*b910*/  @P6 STG.E.U16 desc[UR22][R22.64], R72 ;  /* 0x0000004816006986 */ /* 0x0007e2000c101516 */
[----:B------:R-:W-:Y:S01]  /*b920*/  ISETP.LT.AND P6, PT, R86, UR14, !P2 ;  /* 0x0000000e56007c0c */ /* 0x000fe2000d7c1270 */
[----:B0-----:R-:W-:Y:S01]  /*b930*/  VIADD R53, R39, UR4 ;  /* 0x0000000427357c36 */ /* 0x001fe20008000000 */
[----:B------:R-:W-:Y:S01]  /*b940*/  PRMT R52, R54, 0x7632, R52 ;  /* 0x0000763236347816 */ /* 0x000fe20000000034 */
[----:B-1----:R-:W-:Y:S01]  /*b950*/  IMAD.WIDE R6, R75, 0x2, R4 ;  /* 0x000000024b067825 */ /* 0x002fe200078e0204 */
[----:B--2---:R-:W-:-:S03]  /*b960*/  PRMT R54, R55, 0x7632, R54 ;  /* 0x0000763237367816 */ /* 0x004fc60000000036 */
[----:B------:R-:W-:Y:S01]  /*b970*/  IMAD.WIDE R36, R39, 0x2, R2 ;  /* 0x0000000227247825 */ /* 0x000fe200078e0202 */
[----:B------:R0:W-:Y:S01]  /*b980*/  @P4 STG.E.U16 desc[UR22][R6.64], R52 ;  /* 0x0000003406004986 */ /* 0x0001e2000c101516 */
[----:B------:R-:W-:Y:S02]  /*b990*/  ISETP.LT.AND P4, PT, R85, UR14, !P2 ;  /* 0x0000000e55007c0c */ /* 0x000fe4000d781270 */
[----:B---3--:R-:W-:Y:S01]  /*b9a0*/  IMAD.WIDE R22, R75, 0x2, R68 ;  /* 0x000000024b167825 */ /* 0x008fe200078e0244 */
[----:B------:R1:W-:Y:S01]  /*b9b0*/  @P5 STG.E.U16 desc[UR22][R8.64], R55 ;  /* 0x0000003708005986 */ /* 0x0003e2000c101516 */
[----:B------:R-:W-:Y:S02]  /*b9c0*/  ISETP.LT.AND P5, PT, R84, UR14, !P2 ;  /* 0x0000000e54007c0c */ /* 0x000fe4000d7a1270 */
[----:B------:R-:W-:Y:S01]  /*b9d0*/  IMAD.WIDE R24, R53, 0x2, R2 ;  /* 0x0000000235187825 */ /* 0x000fe200078e0202 */
[----:B------:R2:W-:Y:S01]  /*b9e0*/  @P3 STG.E.U16 desc[UR22][R22.64], R54 ;  /* 0x0000003616003986 */ /* 0x0005e2000c101516 */
[----:B------:R-:W-:-:S02]  /*b9f0*/  ISETP.LT.AND P3, PT, R83, UR14, !P2 ;  /* 0x0000000e53007c0c */ /* 0x000fc4000d761270 */
[----:B------:R-:W-:Y:S01]  /*ba00*/  VIADD R38, R87, 0x7 ;  /* 0x0000000757267836 */ /* 0x000fe20000000000 */
[----:B------:R3:W-:Y:S01]  /*ba10*/  @P6 STG.E.U16 desc[UR22][R36.64], R0 ;  /* 0x0000000024006986 */ /* 0x0007e2000c101516 */
[----:B------:R-:W-:Y:S01]  /*ba20*/  ISETP.LT.AND P6, PT, R86, UR14, !P0 ;  /* 0x0000000e56007c0c */ /* 0x000fe2000c7c1270 */
[C---:B0-----:R-:W-:Y:S01]  /*ba30*/  IMAD.WIDE R6, R39.reuse, 0x2, R4 ;  /* 0x0000000227067825 */ /* 0x041fe200078e0204 */
[----:B------:R-:W-:Y:S02]  /*ba40*/  PRMT R52, R0, 0x7632, R52 ;  /* 0x0000763200347816 */ /* 0x000fe40000000034 */
[----:B------:R-:W-:Y:S01]  /*ba50*/  ISETP.GE.AND P2, PT, R38, UR15, PT ;  /* 0x0000000f26007c0c */ /* 0x000fe2000bf46270 */
[----:B-1----:R-:W-:Y:S01]  /*ba60*/  IMAD.WIDE R8, R39, 0x2, R20 ;  /* 0x0000000227087825 */ /* 0x002fe200078e0214 */
[----:B------:R0:W-:Y:S01]  /*ba70*/  @P4 STG.E.U16 desc[UR22][R6.64], R40 ;  /* 0x0000002806004986 */ /* 0x0001e2000c101516 */
[----:B------:R-:W-:Y:S02]  /*ba80*/  ISETP.LT.AND P4, PT, R85, UR14, !P0 ;  /* 0x0000000e55007c0c */ /* 0x000fe4000c781270 */
[----:B--2---:R-:W-:Y:S01]  /*ba90*/  IMAD.WIDE R22, R39, 0x2, R68 ;  /* 0x0000000227167825 */ /* 0x004fe200078e0244 */
[----:B------:R-:W-:-:S02]  /*baa0*/  PRMT R39, R40, 0x7632, R39 ;  /* 0x0000763228277816 */ /* 0x000fc40000000027 */
[----:B------:R-:W-:Y:S01]  /*bab0*/  PRMT R38, R56, 0x7632, R38 ;  /* 0x0000763238267816 */ /* 0x000fe20000000026 */
[----:B---3--:R-:W-:Y:S01]  /*bac0*/  VIADD R37, R53, UR4 ;  /* 0x0000000435257c36 */ /* 0x008fe20008000000 */
[----:B------:R-:W-:Y:S01]  /*bad0*/  F2FP.BF16.F32.PACK_AB R0, R11, R10 ;  /* 0x0000000a0b00723e */ /* 0x000fe200000010ff */
[----:B------:R1:W-:Y:S01]  /*bae0*/  @P5 STG.E.U16 desc[UR22][R8.64], R39 ;  /* 0x0000002708005986 */ /* 0x0003e2000c101516 */
[----:B------:R-:W-:Y:S01]  /*baf0*/  ISETP.LT.AND P5, PT, R84, UR14, !P0 ;  /* 0x0000000e54007c0c */ /* 0x000fe2000c7a1270 */
[----:B------:R-:W-:Y:S02]  /*bb00*/  IMAD.WIDE R10, R53, 0x2, R68 ;  /* 0x00000002350a7825 */ /* 0x000fe400078e0244 */
[----:B------:R2:W-:Y:S01]  /*bb10*/  @P3 STG.E.U16 desc[UR22][R22.64], R56 ;  /* 0x0000003816003986 */ /* 0x0005e2000c101516 */
[----:B------:R-:W-:Y:S01]  /*bb20*/  ISETP.LT.AND P3, PT, R83, UR14, !P0 ;  /* 0x0000000e53007c0c */ /* 0x000fe2000c761270 */
[----:B0-----:R-:W-:Y:S02]  /*bb30*/  IMAD.WIDE R6, R53, 0x2, R4 ;  /* 0x0000000235067825 */ /* 0x001fe400078e0204 */
[----:B------:R0:W-:Y:S01]  /*bb40*/  @P6 STG.E.U16 desc[UR22][R24.64], R52 ;  /* 0x0000003418006986 */ /* 0x0001e2000c101516 */
[----:B------:R-:W-:Y:S01]  /*bb50*/  ISETP.LT.AND P6, PT, R86, UR14, !P1 ;  /* 0x0000000e56007c0c */ /* 0x000fe2000cfc1270 */
[----:B------:R-:W-:-:S02]  /*bb60*/  VIADD R36, R87, 0x8 ;  /* 0x0000000857247836 */ /* 0x000fc40000000000 */
[----:B-1----:R-:W-:Y:S01]  /*bb70*/  IMAD.WIDE R8, R53, 0x2, R20 ;  /* 0x0000000235087825 */ /* 0x002fe200078e0214 */
[----:B------:R-:W-:Y:S01]  /*bb80*/  PRMT R39, R41, 0x7632, R39 ;  /* 0x0000763229277816 */ /* 0x000fe20000000027 */
[----:B------:R1:W-:Y:S01]  /*bb90*/  @P4 STG.E.U16 desc[UR22][R6.64], R38 ;  /* 0x0000002606004986 */ /* 0x0003e2000c101516 */
[----:B------:R-:W-:Y:S01]  /*bba0*/  ISETP.LT.AND P4, PT, R85, UR14, !P1 ;  /* 0x0000000e55007c0c */ /* 0x000fe2000cf81270 */
[C---:B--2---:R-:W-:Y:S01]  /*bbb0*/  IMAD.WIDE R22, R37.reuse, 0x2, R2 ;  /* 0x0000000225167825 */ /* 0x044fe200078e0202 */
[----:B------:R-:W-:Y:S01]  /*bbc0*/  ISETP.GE.AND P0, PT, R36, UR15, PT ;  /* 0x0000000f24007c0c */ /* 0x000fe2000bf06270 */
[----:B------:R2:W-:Y:S01]  /*bbd0*/  @P5 STG.E.U16 desc[UR22][R8.64], R41 ;  /* 0x0000002908005986 */ /* 0x0005e2000c101516 */
[----:B------:R-:W-:Y:S01]  /*bbe0*/  ISETP.LT.AND P5, PT, R84, UR14, !P1 ;  /* 0x0000000e54007c0c */ /* 0x000fe2000cfa1270 */
[----:B0-----:R-:W-:Y:S01]  /*bbf0*/  VIADD R25, R37, UR4 ;  /* 0x0000000425197c36 */ /* 0x001fe20008000000 */
[----:B------:R-:W-:Y:S01]  /*bc00*/  PRMT R36, R26, 0x7632, R36 ;  /* 0x000076321a247816 */ /* 0x000fe20000000024 */
[----:B------:R0:W-:Y:S01]  /*bc10*/  @P3 STG.E.U16 desc[UR22][R10.64], R39 ;  /* 0x000000270a003986 */ /* 0x0001e2000c101516 */
[----:B------:R-:W-:Y:S01]  /*bc20*/  ISETP.LT.AND P3, PT, R83, UR14, !P1 ;  /* 0x0000000e53007c0c */ /* 0x000fe2000cf61270 */
[----:B------:R-:W-:-:S02]  /*bc30*/  VIADD R27, R25, UR4 ;  /* 0x00000004191b7c36 */ /* 0x000fc40008000000 */
[----:B------:R3:W-:Y:S01]  /*bc40*/  @P6 STG.E.U16 desc[UR22][R22.64], R0 ;  /* 0x0000000016006986 */ /* 0x0007e2000c101516 */
[----:B------:R-:W-:Y:S01]  /*bc50*/  ISETP.LT.AND P6, PT, R86, UR14, !P2 ;  /* 0x0000000e56007c0c */ /* 0x000fe2000d7c1270 */
[----:B-1----:R-:W-:-:S04]  /*bc60*/  IMAD.WIDE R6, R37, 0x2, R4 ;  /* 0x0000000225067825 */ /* 0x002fc800078e0204 */
[----:B--2---:R-:W-:Y:S01]  /*bc70*/  IMAD.WIDE R8, R37, 0x2, R20 ;  /* 0x0000000225087825 */ /* 0x004fe200078e0214 */
[----:B------:R1:W-:Y:S01]  /*bc80*/  @P4 STG.E.U16 desc[UR22][R6.64], R26 ;  /* 0x0000001a06004986 */ /* 0x0003e2000c101516 */
[----:B------:R-:W-:Y:S02]  /*bc90*/  ISETP.LT.AND P4, PT, R85, UR14, !P2 ;  /* 0x0000000e55007c0c */ /* 0x000fe4000d781270 */
[----:B0-----:R-:W-:Y:S01]  /*bca0*/  IMAD.WIDE R10, R37, 0x2, R68 ;  /* 0x00000002250a7825 */ /* 0x001fe200078e0244 */
[----:B------:R-:W-:Y:S01]  /*bcb0*/  PRMT R37, R0, 0x7632, R37 ;  /* 0x0000763200257816 */ /* 0x000fe20000000025 */
[----:B------:R0:W-:Y:S01]  /*bcc0*/  @P5 STG.E.U16 desc[UR22][R8.64], R36 ;  /* 0x0000002408005986 */ /* 0x0001e2000c101516 */
[----:B------:R-:W-:Y:S01]  /*bcd0*/  ISETP.LT.AND P5, PT, R84, UR14, !P2 ;  /* 0x0000000e54007c0c */ /* 0x000fe2000d7a1270 */
[----:B---3--:R-:W-:Y:S01]  /*bce0*/  IMAD.WIDE R22, R25, 0x2, R2 ;  /* 0x0000000219167825 */ /* 0x008fe200078e0202 */
[----:B------:R-:W-:Y:S01]  /*bcf0*/  F2FP.BF16.F32.PACK_AB R0, R13, R12 ;  /* 0x0000000c0d00723e */ /* 0x000fe200000010ff */
[----:B------:R2:W-:Y:S01]  /*bd00*/  @P3 STG.E.U16 desc[UR22][R10.64], R58 ;  /* 0x0000003a0a003986 */ /* 0x0005e2000c101516 */
[----:B------:R-:W-:Y:S01]  /*bd10*/  ISETP.LT.AND P3, PT, R83, UR14, !P2 ;  /* 0x0000000e53007c0c */ /* 0x000fe2000d761270 */
[----:B------:R-:W-:-:S02]  /*bd20*/  VIADD R24, R87, 0x9 ;  /* 0x0000000957187836 */ /* 0x000fc40000000000 */
[----:B------:R3:W-:Y:S01]  /*bd30*/  @P6 STG.E.U16 desc[UR22][R22.64], R37 ;  /* 0x0000002516006986 */ /* 0x0007e2000c101516 */
[----:B------:R-:W-:Y:S01]  /*bd40*/  ISETP.LT.AND P6, PT, R86, UR14, !P0 ;  /* 0x0000000e56007c0c */ /* 0x000fe2000c7c1270 */
[----:B-1----:R-:W-:Y:S01]  /*bd50*/  IMAD.WIDE R6, R25, 0x2, R4 ;  /* 0x0000000219067825 */ /* 0x002fe200078e0204 */
[----:B------:R-:W-:-:S03]  /*bd60*/  ISETP.GE.AND P1, PT, R24, UR15, PT ;  /* 0x0000000f18007c0c */ /* 0x000fc6000bf26270 */
[----:B0-----:R-:W-:-:S04]  /*bd70*/  IMAD.WIDE R8, R25, 0x2, R20 ;  /* 0x0000000219087825 */ /* 0x001fc800078e0214 */
[----:B--2---:R-:W-:Y:S01]  /*bd80*/  IMAD.WIDE R10, R25, 0x2, R68 ;  /* 0x00000002190a7825 */ /* 0x004fe200078e0244 */
[----:B------:R-:W-:Y:S02]  /*bd90*/  PRMT R25, R43, 0x7632, R25 ;  /* 0x000076322b197816 */ /* 0x000fe40000000019 */
[----:B---3--:R-:W-:Y:S01]  /*bda0*/  PRMT R23, R58, 0x7632, R23 ;  /* 0x000076323a177816 */ /* 0x008fe20000000017 */
[----:B------:R-:W-:-:S04]  /*bdb0*/  IMAD.WIDE R12, R27, 0x2, R2 ;  /* 0x000000021b0c7825 */ /* 0x000fc800078e0202 */
[----:B------:R0:W-:Y:S01]  /*bdc0*/  @P4 STG.E.U16 desc[UR22][R6.64], R23 ;  /* 0x0000001706004986 */ /* 0x0001e2000c101516 */
[----:B------:R-:W-:Y:S01]  /*bdd0*/  ISETP.LT.AND P4, PT, R85, UR14, !P0 ;  /* 0x0000000e55007c0c */ /* 0x000fe2000c781270 */
[C---:B------:R-:W-:Y:S02]  /*bde0*/  VIADD R24, R87.reuse, 0xa ;  /* 0x0000000a57187836 */ /* 0x040fe40000000000 */
[----:B------:R1:W-:Y:S01]  /*bdf0*/  @P5 STG.E.U16 desc[UR22][R8.64], R43 ;  /* 0x0000002b08005986 */ /* 0x0003e2000c101516 */
[----:B------:R-:W-:Y:S01]  /*be00*/  ISETP.LT.AND P5, PT, R84, UR14, !P0 ;  /* 0x0000000e54007c0c */ /* 0x000fe2000c7a1270 */
[----:B------:R-:W-:Y:S01]  /*be10*/  VIADD R22, R87, 0xb ;  /* 0x0000000b57167836 */ /* 0x000fe20000000000 */
[----:B------:R-:W-:Y:S01]  /*be20*/  ISETP.GE.AND P2, PT, R24, UR15, PT ;  /* 0x0000000f18007c0c */ /* 0x000fe2000bf46270 */
[----:B------:R2:W-:Y:S01]  /*be30*/  @P3 STG.E.U16 desc[UR22][R10.64], R25 ;  /* 0x000000190a003986 */ /* 0x0005e2000c101516 */
[----:B------:R-:W-:Y:S02]  /*be40*/  ISETP.LT.AND P3, PT, R83, UR14, !P0 ;  /* 0x0000000e53007c0c */ /* 0x000fe4000c761270 */
[----:B------:R-:W-:Y:S01]  /*be50*/  PRMT R24, R28, 0x7632, R24 ;  /* 0x000076321c187816 */ /* 0x000fe20000000018 */
[----:B------:R3:W-:Y:S01]  /*be60*/  @P6 STG.E.U16 desc[UR22][R12.64], R0 ;  /* 0x000000000c006986 */ /* 0x0007e2000c101516 */
[----:B------:R-:W-:Y:S01]  /*be70*/  ISETP.LT.AND P6, PT, R86, UR14, !P1 ;  /* 0x0000000e56007c0c */ /* 0x000fe2000cfc1270 */
[----:B0-----:R-:W-:Y:S01]  /*be80*/  IMAD.WIDE R6, R27, 0x2, R4 ;  /* 0x000000021b067825 */ /* 0x001fe200078e0204 */
[----:B------:R-:W-:-:S02]  /*be90*/  ISETP.GE.AND P0, PT, R22, UR15, PT ;  /* 0x0000000f16007c0c */ /* 0x000fc4000bf06270 */
[----:B------:R-:W-:Y:S01]  /*bea0*/  PRMT R22, R29, 0x7632, R22 ;  /* 0x000076321d167816 */ /* 0x000fe20000000016 */
[C---:B------:R-:W-:Y:S01]  /*beb0*/  VIADD R23, R27.reuse, UR4 ;  /* 0x000000041b177c36 */ /* 0x040fe20008000000 */
[----:B------:R0:W-:Y:S01]  /*bec0*/  @P4 STG.E.U16 desc[UR22][R6.64], R28 ;  /* 0x0000001c06004986 */ /* 0x0001e2000c101516 */
[----:B-1----:R-:W-:Y:S01]  /*bed0*/  IMAD.WIDE R8, R27, 0x2, R20 ;  /* 0x000000021b087825 */ /* 0x002fe200078e0214 */
[----:B--2---:R-:W-:Y:S02]  /*bee0*/  PRMT R25, R0, 0x7632, R25 ;  /* 0x0000763200197816 */ /* 0x004fe40000000019 */
[----:B------:R-:W-:Y:S01]  /*bef0*/  ISETP.LT.AND P4, PT, R85, UR14, !P1 ;  /* 0x0000000e55007c0c */ /* 0x000fe2000cf81270 */
[----:B------:R-:W-:Y:S01]  /*bf00*/  IMAD.WIDE R10, R27, 0x2, R68 ;  /* 0x000000021b0a7825 */ /* 0x000fe200078e0244 */
[----:B------:R1:W-:Y:S01]  /*bf10*/  @P5 STG.E.U16 desc[UR22][R8.64], R24 ;  /* 0x0000001808005986 */ /* 0x0003e2000c101516 */
[----:B------:R-:W-:Y:S02]  /*bf20*/  ISETP.LT.AND P5, PT, R84, UR14, !P1 ;  /* 0x0000000e54007c0c */ /* 0x000fe4000cfa1270 */
[----:B---3--:R-:W-:Y:S01]  /*bf30*/  IMAD.WIDE R12, R23, 0x2, R2 ;  /* 0x00000002170c7825 */ /* 0x008fe200078e0202 */
[----:B------:R2:W-:Y:S01]  /*bf40*/  @P3 STG.E.U16 desc[UR22][R10.64], R29 ;  /* 0x0000001d0a003986 */ /* 0x0005e2000c101516 */
[----:B------:R-:W-:-:S02]  /*bf50*/  ISETP.LT.AND P1, PT, R83, UR14, !P1 ;  /* 0x0000000e53007c0c */ /* 0x000fc4000cf21270 */
[C---:B0-----:R-:W-:Y:S01]  /*bf60*/  IMAD.WIDE R6, R23.reuse, 0x2, R4 ;  /* 0x0000000217067825 */ /* 0x041fe200078e0204 */
[----:B------:R0:W-:Y:S01]  /*bf70*/  @P6 STG.E.U16 desc[UR22][R12.64], R25 ;  /* 0x000000190c006986 */ /* 0x0001e2000c101516 */
[----:B------:R-:W-:Y:S02]  /*bf80*/  ISETP.LT.AND P6, PT, R86, UR14, !P2 ;  /* 0x0000000e56007c0c */ /* 0x000fe4000d7c1270 */
[----:B------:R-:W-:Y:S01]  /*bf90*/  VIADD R15, R23, UR4 ;  /* 0x00000004170f7c36 */ /* 0x000fe20008000000 */
[----:B-1----:R-:W-:Y:S01]  /*bfa0*/  PRMT R24, R45, 0x7632, R24 ;  /* 0x000076322d187816 */ /* 0x002fe20000000018 */
[----:B------:R-:W-:Y:S01]  /*bfb0*/  IMAD.WIDE R8, R23, 0x2, R20 ;  /* 0x0000000217087825 */ /* 0x000fe200078e0214 */
[----:B------:R1:W-:Y:S01]  /*bfc0*/  @P4 STG.E.U16 desc[UR22][R6.64], R22 ;  /* 0x0000001606004986 */ /* 0x0003e2000c101516 */
[----:B------:R-:W-:Y:S02]  /*bfd0*/  ISETP.LT.AND P4, PT, R85, UR14, !P2 ;  /* 0x0000000e55007c0c */ /* 0x000fe4000d781270 */
[----:B--2---:R-:W-:Y:S01]  /*bfe0*/  IMAD.WIDE R10, R23, 0x2, R68 ;  /* 0x00000002170a7825 */ /* 0x004fe200078e0244 */
[----:B------:R2:W-:Y:S01]  /*bff0*/  @P5 STG.E.U16 desc[UR22][R8.64], R45 ;  /* 0x0000002d08005986 */ /* 0x0005e2000c101516 */
[----:B------:R-:W-:-:S02]  /*c000*/  ISETP.LT.AND P5, PT, R84, UR14, !P2 ;  /* 0x0000000e54007c0c */ /* 0x000fc4000d7a1270 */
[----:B0-----:R-:W-:Y:S01]  /*c010*/  IMAD.WIDE R12, R15, 0x2, R2 ;  /* 0x000000020f0c7825 */ /* 0x001fe200078e0202 */
[----:B------:R-:W-:Y:S01]  /*c020*/  ISETP.LT.AND P2, PT, R83, UR14, !P2 ;  /* 0x0000000e53007c0c */ /* 0x000fe2000d741270 */
[----:B------:R0:W-:Y:S02]  /*c030*/  @P1 STG.E.U16 desc[UR22][R10.64], R24 ;  /* 0x000000180a001986 */ /* 0x0001e4000c101516 */
[C---:B------:R-:W-:Y:S01]  /*c040*/  VIADD R23, R15.reuse, UR4 ;  /* 0x000000040f177c36 */ /* 0x040fe20008000000 */
[----:B-1----:R-:W-:Y:S01]  /*c050*/  PRMT R22, R30, 0x7632, R22 ;  /* 0x000076321e167816 */ /* 0x002fe20000000016 */
[----:B------:R1:W-:Y:S01]  /*c060*/  @P6 STG.E.U16 desc[UR22][R12.64], R14 ;  /* 0x0000000e0c006986 */ /* 0x0003e2000c101516 */
[----:B------:R-:W-:Y:S01]  /*c070*/  ISETP.LT.AND P6, PT, R86, UR14, !P0 ;  /* 0x0000000e56007c0c */ /* 0x000fe2000c7c1270 */
[----:B------:R-:W-:-:S04]  /*c080*/  IMAD.WIDE R6, R15, 0x2, R4 ;  /* 0x000000020f067825 */ /* 0x000fc800078e0204 */
[----:B--2---:R-:W-:Y:S01]  /*c090*/  IMAD.WIDE R8, R15, 0x2, R20 ;  /* 0x000000020f087825 */ /* 0x004fe200078e0214 */
[----:B------:R2:W-:Y:S01]  /*c0a0*/  @P4 STG.E.U16 desc[UR22][R6.64], R30 ;  /* 0x0000001e06004986 */ /* 0x0005e2000c101516 */
[----:B------:R-:W-:Y:S02]  /*c0b0*/  ISETP.LT.AND P4, PT, R85, UR14, !P0 ;  /* 0x0000000e55007c0c */ /* 0x000fe4000c781270 */
[----:B------:R-:W-:Y:S01]  /*c0c0*/  VIADD R0, R87, 0xc ;  /* 0x0000000c57007836 */ /* 0x000fe20000000000 */
[----:B------:R3:W-:Y:S01]  /*c0d0*/  @P5 STG.E.U16 desc[UR22][R8.64], R22 ;  /* 0x0000001608005986 */ /* 0x0007e2000c101516 */
[----:B0-----:R-:W-:Y:S01]  /*c0e0*/  IMAD.WIDE R10, R15, 0x2, R68 ;  /* 0x000000020f0a7825 */ /* 0x001fe200078e0244 */
[----:B-1----:R-:W-:Y:S02]  /*c0f0*/  PRMT R14, R14, 0x7632, R14 ;  /* 0x000076320e0e7816 */ /* 0x002fe4000000000e */
[----:B------:R-:W-:Y:S01]  /*c100*/  ISETP.GE.AND P3, PT, R0, UR15, PT ;  /* 0x0000000f00007c0c */ /* 0x000fe2000bf66270 */
[----:B------:R-:W-:Y:S01]  /*c110*/  IMAD.WIDE R12, R23, 0x2, R2 ;  /* 0x00000002170c7825 */ /* 0x000fe200078e0202 */
[----:B------:R0:W-:Y:S01]  /*c120*/  @P2 STG.E.U16 desc[UR22][R10.64], R31 ;  /* 0x0000001f0a002986 */ /* 0x0001e2000c101516 */
[----:B------:R-:W-:-:S02]  /*c130*/  ISETP.LT.AND P5, PT, R84, UR14, !P0 ;  /* 0x0000000e54007c0c */ /* 0x000fc4000c7a1270 */
[----:B------:R-:W-:Y:S01]  /*c140*/  ISETP.LT.AND P2, PT, R83, UR14, !P0 ;  /* 0x0000000e53007c0c */ /* 0x000fe2000c741270 */
[----:B------:R1:W-:Y:S01]  /*c150*/  @P6 STG.E.U16 desc[UR22][R12.64], R14 ;  /* 0x0000000e0c006986 */ /* 0x0003e2000c101516 */
[----:B------:R-:W-:Y:S01]  /*c160*/  ISETP.LT.AND P6, PT, R86, UR14, !P3 ;  /* 0x0000000e56007c0c */ /* 0x000fe2000dfc1270 */
[----:B--2---:R-:W-:Y:S01]  /*c170*/  IMAD.WIDE R6, R23, 0x2, R4 ;  /* 0x0000000217067825 */ /* 0x004fe200078e0204 */
[----:B---3--:R-:W-:-:S03]  /*c180*/  PRMT R22, R47, 0x7632, R22 ;  /* 0x000076322f167816 */ /* 0x008fc60000000016 */
[C---:B------:R-:W-:Y:S01]  /*c190*/  VIADD R15, R23.reuse, UR4 ;  /* 0x00000004170f7c36 */ /* 0x040fe20008000000 */
[----:B------:R2:W-:Y:S01]  /*c1a0*/  @P4 STG.E.U16 desc[UR22][R6.64], R17 ;  /* 0x0000001106004986 */ /* 0x0005e2000c101516 */
[----:B------:R-:W-:-:S04]  /*c1b0*/  IMAD.WIDE R8, R23, 0x2, R20 ;  /* 0x0000000217087825 */ /* 0x000fc800078e0214 */
[----:B------:R-:W-:Y:S01]  /*c1c0*/  VIADD R0, R87, 0xd ;  /* 0x0000000d57007836 */ /* 0x000fe20000000000 */
[----:B------:R-:W-:Y:S01]  /*c1d0*/  @P5 STG.E.U16 desc[UR22][R8.64], R47 ;  /* 0x0000002f08005986 */ /* 0x000fe2000c101516 */
[----:B0-----:R-:W-:Y:S01]  /*c1e0*/  IMAD.WIDE R10, R23, 0x2, R68 ;  /* 0x00000002170a7825 */ /* 0x001fe200078e0244 */
[----:B------:R-:W-:Y:S02]  /*c1f0*/  ISETP.LT.AND P5, PT, R84, UR14, !P3 ;  /* 0x0000000e54007c0c */ /* 0x000fe4000dfa1270 */
[----:B------:R-:W-:Y:S01]  /*c200*/  ISETP.GE.AND P1, PT, R0, UR15, PT ;  /* 0x0000000f00007c0c */ /* 0x000fe2000bf26270 */
[----:B-1----:R-:W-:Y:S01]  /*c210*/  IMAD.WIDE R12, R15, 0x2, R2 ;  /* 0x000000020f0c7825 */ /* 0x002fe200078e0202 */
[----:B------:R0:W-:Y:S01]  /*c220*/  @P2 STG.E.U16 desc[UR22][R10.64], R22 ;  /* 0x000000160a002986 */ /* 0x0001e2000c101516 */
[----:B------:R-:W-:Y:S02]  /*c230*/  ISETP.LT.AND P2, PT, R85, UR14, !P3 ;  /* 0x0000000e55007c0c */ /* 0x000fe4000df41270 */
[----:B------:R-:W-:Y:S01]  /*c240*/  ISETP.LT.AND P3, PT, R83, UR14, !P3 ;  /* 0x0000000e53007c0c */ /* 0x000fe2000df61270 */
[----:B------:R1:W-:Y:S01]  /*c250*/  @P6 STG.E.U16 desc[UR22][R12.64], R16 ;  /* 0x000000100c006986 */ /* 0x0003e2000c101516 */
[----:B------:R-:W-:Y:S01]  /*c260*/  ISETP.LT.AND P6, PT, R86, UR14, !P1 ;  /* 0x0000000e56007c0c */ /* 0x000fe2000cfc1270 */
[----:B--2---:R-:W-:Y:S01]  /*c270*/  VIADD R17, R15, UR4 ;  /* 0x000000040f117c36 */ /* 0x004fe20008000000 */
[----:B------:R-:W-:Y:S01]  /*c280*/  ISETP.LT.AND P4, PT, R85, UR14, !P1 ;  /* 0x0000000e55007c0c */ /* 0x000fe2000cf81270 */
[----:B------:R-:W-:Y:S01]  /*c290*/  IMAD.WIDE R6, R15, 0x2, R4 ;  /* 0x000000020f067825 */ /* 0x000fe200078e0204 */
[----:B0-----:R-:W-:-:S03]  /*c2a0*/  PRMT R22, R32, 0x7632, R22 ;  /* 0x0000763220167816 */ /* 0x001fc60000000016 */
[----:B------:R-:W-:Y:S02]  /*c2b0*/  IMAD.WIDE R8, R15, 0x2, R20 ;  /* 0x000000020f087825 */ /* 0x000fe400078e0214 */
[----:B------:R0:W-:Y:S01]  /*c2c0*/  @P2 STG.E.U16 desc[UR22][R6.64], R32 ;  /* 0x0000002006002986 */ /* 0x0001e2000c101516 */
[----:B-1----:R-:W-:Y:S01]  /*c2d0*/  PRMT R16, R16, 0x7632, R16 ;  /* 0x0000763210107816 */ /* 0x002fe20000000010 */
[----:B------:R-:W-:Y:S02]  /*c2e0*/  VIADD R0, R87, 0xe ;  /* 0x0000000e57007836 */ /* 0x000fe40000000000 */
[----:B------:R1:W-:Y:S01]  /*c2f0*/  @P5 STG.E.U16 desc[UR22][R8.64], R22 ;  /* 0x0000001608005986 */ /* 0x0003e2000c101516 */
[----:B------:R-:W-:Y:S02]  /*c300*/  IMAD.WIDE R10, R15, 0x2, R68 ;  /* 0x000000020f0a7825 */ /* 0x000fe400078e0244 */
[----:B------:R-:W-:Y:S02]  /*c310*/  ISETP.GE.AND P0, PT, R0, UR15, PT ;  /* 0x0000000f00007c0c */ /* 0x000fe4000bf06270 */
[----:B------:R-:W-:Y:S01]  /*c320*/  IMAD.WIDE R12, R17, 0x2, R2 ;  /* 0x00000002110c7825 */ /* 0x000fe200078e0202 */
[----:B------:R-:W-:Y:S01]  /*c330*/  @P3 STG.E.U16 desc[UR22][R10.64], R33 ;  /* 0x000000210a003986 */ /* 0x000fe2000c101516 */
[----:B0-----:R-:W-:-:S02]  /*c340*/  PRMT R7, R33, 0x7632, R7 ;  /* 0x0000763221077816 */ /* 0x001fc40000000007 */
[----:B------:R-:W-:Y:S01]  /*c350*/  IMAD.WIDE R14, R17, 0x2, R4 ;  /* 0x00000002110e7825 */ /* 0x000fe200078e0204 */
[----:B------:R0:W-:Y:S01]  /*c360*/  @P6 STG.E.U16 desc[UR22][R12.64], R16 ;  /* 0x000000100c006986 */ /* 0x0001e2000c101516 */
[----:B------:R-:W-:Y:S02]  /*c370*/  ISETP.LT.AND P6, PT, R84, UR14, !P1 ;  /* 0x0000000e54007c0c */ /* 0x000fe4000cfc1270 */
[----:B------:R-:W-:Y:S01]  /*c380*/  ISETP.LT.AND P1, PT, R83, UR14, !P1 ;  /* 0x0000000e53007c0c */ /* 0x000fe2000cf21270 */
[----:B------:R-:W-:Y:S01]  /*c390*/  VIADD R0, R87, 0xf ;  /* 0x0000000f57007836 */ /* 0x000fe20000000000 */
[----:B------:R-:W-:Y:S01]  /*c3a0*/  ISETP.LT.AND P3, PT, R86, UR14, !P0 ;  /* 0x0000000e56007c0c */ /* 0x000fe2000c761270 */
[----:B------:R2:W-:Y:S01]  /*c3b0*/  @P4 STG.E.U16 desc[UR22][R14.64], R7 ;  /* 0x000000070e004986 */ /* 0x0005e2000c101516 */
[----:B-1----:R-:W-:Y:S01]  /*c3c0*/  IMAD.WIDE R8, R17, 0x2, R68 ;  /* 0x0000000211087825 */ /* 0x002fe200078e0244 */
[----:B------:R-:W-:Y:S02]  /*c3d0*/  ISETP.LT.AND P4, PT, R85, UR14, !P0 ;  /* 0x0000000e55007c0c */ /* 0x000fe4000c781270 */
[----:B------:R-:W-:Y:S01]  /*c3e0*/  ISETP.GE.AND P2, PT, R0, UR15, PT ;  /* 0x0000000f00007c0c */ /* 0x000fe2000bf46270 */
[----:B0-----:R-:W-:Y:S01]  /*c3f0*/  VIADD R13, R17, UR4 ;  /* 0x00000004110d7c36 */ /* 0x001fe20008000000 */
[----:B------:R-:W-:-:S02]  /*c400*/  PRMT R0, R49, 0x7632, R0 ;  /* 0x0000763231007816 */ /* 0x000fc40000000000 */
[----:B------:R-:W-:Y:S01]  /*c410*/  ISETP.LT.AND P5, PT, R86, UR14, !P2 ;  /* 0x0000000e56007c0c */ /* 0x000fe2000d7a1270 */
[----:B------:R-:W-:Y:S01]  /*c420*/  IMAD.WIDE R10, R13, 0x2, R2 ;  /* 0x000000020d0a7825 */ /* 0x000fe200078e0202 */
[----:B------:R-:W-:-:S03]  /*c430*/  PRMT R12, R51, 0x7632, R12 ;  /* 0x00007632330c7816 */ /* 0x000fc6000000000c */
[----:B--2---:R-:W-:-:S04]  /*c440*/  IMAD.WIDE R6, R17, 0x2, R20 ;  /* 0x0000000211067825 */ /* 0x004fc800078e0214 */
[----:B------:R-:W-:Y:S01]  /*c450*/  VIADD R15, R13, UR4 ;  /* 0x000000040d0f7c36 */ /* 0x000fe20008000000 */
[----:B------:R0:W-:Y:S01]  /*c460*/  @P6 STG.E.U16 desc[UR22][R6.64], R49 ;  /* 0x0000003106006986 */ /* 0x0001e2000c101516 */
[----:B------:R-:W-:Y:S02]  /*c470*/  ISETP.LT.AND P6, PT, R85, UR14, !P2 ;  /* 0x0000000e55007c0c */ /* 0x000fe4000d7c1270 */
[----:B------:R-:W-:Y:S01]  /*c480*/  IMAD.WIDE R2, R15, 0x2, R2 ;  /* 0x000000020f027825 */ /* 0x000fe200078e0202 */
[----:B------:R1:W-:Y:S01]  /*c490*/  @P1 STG.E.U16 desc[UR22][R8.64], R0 ;  /* 0x0000000008001986 */ /* 0x0003e2000c101516 */
[C---:B------:R-:W-:Y:S02]  /*c4a0*/  ISETP.LT.AND P1, PT, R84.reuse, UR14, !P2 ;  /* 0x0000000e54007c0c */ /* 0x040fe4000d721270 */
[----:B------:R-:W-:Y:S01]  /*c4b0*/  ISETP.LT.AND P2, PT, R83, UR14, !P2 ;  /* 0x0000000e53007c0c */ /* 0x000fe2000d741270 */
[----:B------:R2:W-:Y:S01]  /*c4c0*/  @P3 STG.E.U16 desc[UR22][R10.64], R18 ;  /* 0x000000120a003986 */ /* 0x0005e2000c101516 */
[----:B------:R-:W-:-:S02]  /*c4d0*/  ISETP.LT.AND P3, PT, R84, UR14, !P0 ;  /* 0x0000000e54007c0c */ /* 0x000fc4000c761270 */
[----:B------:R-:W-:Y:S01]  /*c4e0*/  ISETP.LT.AND P0, PT, R83, UR14, !P0 ;  /* 0x0000000e53007c0c */ /* 0x000fe2000c701270 */
[----:B0-----:R-:W-:Y:S01]  /*c4f0*/  IMAD.WIDE R6, R13, 0x2, R4 ;  /* 0x000000020d067825 */ /* 0x001fe200078e0204 */
[----:B-1----:R-:W-:-:S03]  /*c500*/  PRMT R0, R34, 0x7632, R0 ;  /* 0x0000763222007816 */ /* 0x002fc60000000000 */
[C---:B------:R-:W-:Y:S01]  /*c510*/  IMAD.WIDE R8, R13.reuse, 0x2, R20 ;  /* 0x000000020d087825 */ /* 0x040fe200078e0214 */
[----:B------:R0:W-:Y:S03]  /*c520*/  @P4 STG.E.U16 desc[UR22][R6.64], R34 ;  /* 0x0000002206004986 */ /* 0x0001e6000c101516 */
[----:B--2---:R-:W-:Y:S02]  /*c530*/  IMAD.WIDE R10, R13, 0x2, R68 ;  /* 0x000000020d0a7825 */ /* 0x004fe400078e0244 */
[----:B------:R1:W-:Y:S02]  /*c540*/  @P3 STG.E.U16 desc[UR22][R8.64], R0 ;  /* 0x0000000008003986 */ /* 0x0003e4000c101516 */
[C---:B------:R-:W-:Y:S02]  /*c550*/  IMAD.WIDE R4, R15.reuse, 0x2, R4 ;  /* 0x000000020f047825 */ /* 0x040fe400078e0204 */
[----:B------:R2:W-:Y:S02]  /*c560*/  @P0 STG.E.U16 desc[UR22][R10.64], R35 ;  /* 0x000000230a000986 */ /* 0x0005e4000c101516 */
[----:B------:R-:W-:Y:S01]  /*c570*/  IMAD.WIDE R20, R15, 0x2, R20 ;  /* 0x000000020f147825 */ /* 0x000fe200078e0214 */
[----:B0-----:R-:W-:-:S03]  /*c580*/  PRMT R7, R18, 0x7632, R7 ;  /* 0x0000763212077816 */ /* 0x001fc60000000007 */
[----:B------:R-:W-:Y:S01]  /*c590*/  IMAD.WIDE R68, R15, 0x2, R68 ;  /* 0x000000020f447825 */ /* 0x000fe200078e0244 */
[----:B-1----:R-:W-:Y:S01]  /*c5a0*/  PRMT R9, R35, 0x7632, R9 ;  /* 0x0000763223097816 */ /* 0x002fe20000000009 */
[----:B------:R2:W-:Y:S04]  /*c5b0*/  @P5 STG.E.U16 desc[UR22][R2.64], R7 ;  /* 0x0000000702005986 */ /* 0x0005e8000c101516 */
[----:B------:R2:W-:Y:S04]  /*c5c0*/  @P6 STG.E.U16 desc[UR22][R4.64], R9 ;  /* 0x0000000904006986 */ /* 0x0005e8000c101516 */
[----:B------:R2:W-:Y:S04]  /*c5d0*/  @P1 STG.E.U16 desc[UR22][R20.64], R51 ;  /* 0x0000003314001986 */ /* 0x0005e8000c101516 */
[----:B------:R2:W-:Y:S01]  /*c5e0*/  @P2 STG.E.U16 desc[UR22][R68.64], R12 ;  /* 0x0000000c44002986 */ /* 0x0005e2000c101516 */
[----:B------:R-:W-:Y:S06]  /*c5f0*/  BAR.SYNC.DEFER_BLOCKING 0x0 ;  /* 0x0000000000007b1d */ /* 0x000fec0000010000 */
[----:B------:R-:W-:Y:S05]  /*c600*/  BRA.U UP0, `(.L_x_13) ;  /* 0x0000000100a07547 */ /* 0x000fea000b800000 */
[----:B------:R-:W0:Y:S01]  /*c610*/  S2UR UR5, SR_CgaCtaId ;  /* 0x00000000000579c3 */ /* 0x000e220000008800 */
[----:B------:R-:W-:Y:S01]  /*c620*/  NOP ;  /* 0x0000000000007918 */ /* 0x000fe20000000000 */
[----:B------:R-:W-:Y:S01]  /*c630*/  UMOV UR4, 0x50 ;  /* 0x0000005000047882 */ /* 0x000fe20000000000 */
[----:B------:R-:W-:Y:S02]  /*c640*/  IMAD.U32 R0, RZ, RZ, UR8 ;  /* 0x00000008ff007e24 */ /* 0x000fe4000f8e00ff */
[----:B--2---:R-:W-:Y:S02]  /*c650*/  IMAD.MOV.U32 R3, RZ, RZ, 0x3 ;  /* 0x00000003ff037424 */ /* 0x004fe400078e00ff */
[----:B------:R-:W-:Y:S01]  /*c660*/  IMAD.MOV.U32 R7, RZ, RZ, 0x1 ;  /* 0x00000001ff077424 */ /* 0x000fe200078e00ff */
[----:B------:R-:W-:-:S04]  /*c670*/  LOP3.LUT R0, R0, 0xffff, RZ, 0xc0, !PT ;  /* 0x0000ffff00007812 */ /* 0x000fc800078ec0ff */
[----:B------:R-:W-:-:S05]  /*c680*/  SHF.R.U32.HI R0, RZ, 0x5, R0 ;  /* 0x00000005ff007819 */ /* 0x000fca0000011600 */
[----:B------:R-:W-:Y:S01]  /*c690*/  VIADD R2, R0, 0x10 ;  /* 0x0000001000027836 */ /* 0x000fe20000000000 */
[----:B------:R-:W-:Y:S01]  /*c6a0*/  SHF.L.U32 R0, R3, R0, RZ ;  /* 0x0000000003007219 */ /* 0x000fe200000006ff */
[----:B0-----:R-:W-:-:S03]  /*c6b0*/  ULEA UR6, UR5, UR4, 0x18 ;  /* 0x0000000405067291 */ /* 0x001fc6000f8ec0ff */
[----:B------:R-:W-:-:S04]  /*c6c0*/  SHF.L.U32 R3, R7, R2, RZ ;  /* 0x0000000207037219 */ /* 0x000fc800000006ff */
[----:B------:R-:W-:Y:S02]  /*c6d0*/  LOP3.LUT R0, R3, R0, RZ, 0xfc, !PT ;  /* 0x0000000003007212 */ /* 0x000fe400078efcff */
[----:B------:R-:W0:Y:S02]  /*c6e0*/  LDS R5, [UR6] ;  /* 0x00000006ff057984 */ /* 0x000e240008000800 */
[C---:B------:R-:W-:Y:S02]  /*c6f0*/  LOP3.LUT R2, R0.reuse, 0xffff, RZ, 0xc0, !PT ;  /* 0x0000ffff00027812 */ /* 0x040fe400078ec0ff */
[----:B0-----:R-:W-:-:S04]  /*c700*/  LOP3.LUT R3, R0, 0xffff, R5, 0x80, !PT ;  /* 0x0000ffff00037812 */ /* 0x001fc800078e8005 */
[----:B------:R-:W-:-:S13]  /*c710*/  ISETP.NE.AND P0, PT, R3, R2, PT ;  /* 0x000000020300720c */ /* 0x000fda0003f05270 */
[----:B------:R-:W-:Y:S05]  /*c720*/  @P0 BRA `(.L_x_14) ;  /* 0x0000000000500947 */ /* 0x000fea0003800000 */
[----:B------:R-:W-:Y:S02]  /*c730*/  SHF.R.U32.HI R5, RZ, 0x10, R5 ;  /* 0x00000010ff057819 */ /* 0x000fe40000011605 */
[----:B------:R-:W-:-:S04]  /*c740*/  SHF.R.U32.HI R2, RZ, 0x10, R0 ;  /* 0x00000010ff027819 */ /* 0x000fc80000011600 */
[----:B------:R-:W-:-:S04]  /*c750*/  LOP3.LUT R5, R5, R2, RZ, 0xc0, !PT ;  /* 0x0000000205057212 */ /* 0x000fc800078ec0ff */
[----:B------:R-:W-:-:S13]  /*c760*/  ISETP.NE.AND P0, PT, R5, R2, PT ;  /* 0x000000020500720c */ /* 0x000fda0003f05270 */
[----:B------:R-:W-:Y:S05]  /*c770*/  @P0 BRA `(.L_x_15) ;  /* 0x0000000000300947 */ /* 0x000fea0003800000 */
[----:B------:R-:W-:Y:S01]  /*c780*/  R2UR UR4, R0 ;  /* 0x00000000000472ca */ /* 0x000fe200000e0000 */
[----:B------:R-:W-:Y:S01]  /*c790*/  VOTEU.ANY UR5, UPT, PT ;  /* 0x0000000000057886 */ /* 0x000fe200038e0100 */
[----:B------:R-:W0:Y:S01]  /*c7a0*/  S2R R0, SR_LANEID ;  /* 0x0000000000007919 */ /* 0x000e220000000000 */
[----:B------:R-:W-:-:S10]  /*c7b0*/  UFLO.U32 UR5, UR5 ;  /* 0x00000005000572bd */ /* 0x000fd400080e0000 */
[----:B------:R-:W-:-:S06]  /*c7c0*/  ULOP3.LUT UR4, URZ, UR4, URZ, 0x33, !UPT ;  /* 0x00000004ff047292 */ /* 0x000fcc000f8e33ff */
[----:B------:R-:W-:-:S04]  /*c7d0*/  IMAD.U32 R2, RZ, RZ, UR4 ;  /* 0x00000004ff027e24 */ /* 0x000fc8000f8e00ff */
[----:B------:R-:W1:Y:S02]  /*c7e0*/  REDUX UR7, R2 ;  /* 0x00000000020773c4 */ /* 0x000e640000000000 */
[----:B------:R3:W-:Y:S01]  /*c7f0*/  UTCATOMSWS.AND URZ, UR4 ;  /* 0x0000000400ff79e3 */ /* 0x0007e20008000000 */
[----:B0-----:R-:W-:Y:S01]  /*c800*/  ISETP.EQ.U32.AND P0, PT, R0, UR5, PT ;  /* 0x0000000500007c0c */ /* 0x001fe2000bf02070 */
[----:B-1----:R-:W-:-:S12]  /*c810*/  IMAD.U32 R0, RZ, RZ, UR7 ;  /* 0x00000007ff007e24 */ /* 0x002fd8000f8e00ff */
[----:B------:R3:W-:Y:S01]  /*c820*/  @P0 ATOMS.AND RZ, [UR6], R0 ;  /* 0x00000000ffff098c */ /* 0x0007e2000a800006 */
[----:B------:R-:W-:Y:S05]  /*c830*/  BRA `(.L_x_13) ;  /* 0x0000000000147947 */ /* 0x000fea0003800000 */
.L_x_15:
[----:B------:R-:W-:-:S07]  /*c840*/  MOV R2, 0xc860 ;  /* 0x0000c86000027802 */ /* 0x000fce0000000f00 */
[----:B------:R-:W-:Y:S05]  /*c850*/  CALL.REL.NOINC `($__internal_0_$__cuda_sm10x_tcgen05_guardrail_trap_col_being_dealloced_not_returned_by_alloc) ;  /* 0x0000000000387944 */ /* 0x000fea0003c00000 */
[----:B------:R-:W-:Y:S05]  /*c860*/  BRA `(.L_x_13) ;  /* 0x0000000000087947 */ /* 0x000fea0003800000 */
.L_x_14:
[----:B------:R-:W-:-:S07]  /*c870*/  MOV R2, 0xc890 ;  /* 0x0000c89000027802 */ /* 0x000fce0000000f00 */
[----:B------:R-:W-:Y:S05]  /*c880*/  CALL.REL.NOINC `($__internal_2_$__cuda_sm10x_tcgen05_guardrail_trap_unallocated_columns_being_dealloced) ;  /* 0x0000000000447944 */ /* 0x000fea0003c00000 */
.L_x_13:
[----:B------:R-:W-:Y:S01]  /*c890*/  NOP ;  /* 0x0000000000007918 */ /* 0x000fe20000000000 */
[----:B---3--:R-:W-:Y:S05]  /*c8a0*/  EXIT ;  /* 0x000000000000794d */ /* 0x008fea0003800000 */
.L_x_8:
[----:B-----5:R0:W-:Y:S04]  /*c8b0*/  STL [R1+0x49c], R0 ;  /* 0x00049c0001007387 */ /* 0x0201e80000100800 */
[----:B0-----:R-:W2:Y:S02]  /*c8c0*/  LDL R0, [R1+0x2c0] ;  /* 0x0002c00001007983 */ /* 0x001ea40000100800 */
[----:B--2---:R0:W1:Y:S02]  /*c8d0*/  SYNCS.PHASECHK.TRANS64.TRYWAIT P2, [UR11], R0 ;  /* 0x00000000ff0075a7 */ /* 0x004064000804110b */
[----:B0-----:R0:W5:Y:S02]  /*c8e0*/  LDL.LU R0, [R1+0x49c] ;  /* 0x00049c0001007983 */ /* 0x0011640000300800 */
[----:B01----:R-:W-:Y:S05]  /*c8f0*/  @!P2 BRA `(.L_x_8) ;  /* 0xfffffffc00eca947 */ /* 0x003fea000383ffff */
[----:B------:R-:W-:Y:S05]  /*c900*/  BRA `(.L_x_16) ;  /* 0xffffff8800e87947 */ /* 0x000fea000383ffff */
.L_x_12:
[----:B------:R-:W0:Y:S02]  /*c910*/  SYNCS.PHASECHK.TRANS64.TRYWAIT P0, [UR11], R0 ;  /* 0x00000000ff0075a7 */ /* 0x000e24000800110b */
[----:B0-----:R-:W-:Y:S05]  /*c920*/  @!P0 BRA `(.L_x_12) ;  /* 0xfffffffc00f88947 */ /* 0x001fea000383ffff */
[----:B------:R-:W-:Y:S05]  /*c930*/  BRA `(.L_x_11) ;  /* 0xffffffe800047947 */ /* 0x000fea000383ffff */
        .weak           $__internal_0_$__cuda_sm10x_tcgen05_guardrail_trap_col_being_dealloced_not_returned_by_alloc
        .type           $__internal_0_$__cuda_sm10x_tcgen05_guardrail_trap_col_being_dealloced_not_returned_by_alloc,@function
        .size           $__internal_0_$__cuda_sm10x_tcgen05_guardrail_trap_col_being_dealloced_not_returned_by_alloc,($__internal_1_$__cuda_sm10x_tcgen05_guardrail_trap_phase_invalid_during_alloc - $__internal_0_$__cuda_sm10x_tcgen05_guardrail_trap_col_being_dealloced_not_returned_by_alloc)
$__internal_0_$__cuda_sm10x_tcgen05_guardrail_trap_col_being_dealloced_not_returned_by_alloc:
[----:B------:R-:W-:Y:S05]  /*c940*/  BPT.TRAP 0x1 ;  /* 0x000000040000795c */ /* 0x000fea0000300000 */
[----:B------:R-:W-:-:S04]  /*c950*/  IMAD.MOV.U32 R3, RZ, RZ, 0x0 ;  /* 0x00000000ff037424 */ /* 0x000fc800078e00ff */
[----:B------:R-:W-:Y:S05]  /*c960*/  RET.REL.NODEC R2 `(matmul_kernel) ;  /* 0xffffff3402a47950 */ /* 0x000fea0003c3ffff */
        .weak           $__internal_1_$__cuda_sm10x_tcgen05_guardrail_trap_phase_invalid_during_alloc
        .type           $__internal_1_$__cuda_sm10x_tcgen05_guardrail_trap_phase_invalid_during_alloc,@function
        .size           $__internal_1_$__cuda_sm10x_tcgen05_guardrail_trap_phase_invalid_during_alloc,($__internal_2_$__cuda_sm10x_tcgen05_guardrail_trap_unallocated_columns_being_dealloced - $__internal_1_$__cuda_sm10x_tcgen05_guardrail_trap_phase_invalid_during_alloc)
$__internal_1_$__cuda_sm10x_tcgen05_guardrail_trap_phase_invalid_during_alloc:
[----:B------:R-:W-:Y:S05]  /*c970*/  BPT.TRAP 0x1 ;  /* 0x000000040000795c */ /* 0x000fea0000300000 */
[----:B------:R-:W-:-:S04]  /*c980*/  IMAD.MOV.U32 R3, RZ, RZ, 0x0 ;  /* 0x00000000ff037424 */ /* 0x000fc800078e00ff */
[----:B------:R-:W-:Y:S05]  /*c990*/  RET.REL.NODEC R2 `(matmul_kernel) ;  /* 0xffffff3402987950 */ /* 0x000fea0003c3ffff */
        .weak           $__internal_2_$__cuda_sm10x_tcgen05_guardrail_trap_unallocated_columns_being_dealloced
        .type           $__internal_2_$__cuda_sm10x_tcgen05_guardrail_trap_unallocated_columns_being_dealloced,@function
        .size           $__internal_2_$__cuda_sm10x_tcgen05_guardrail_trap_unallocated_columns_being_dealloced,(.L_x_20 - $__internal_2_$__cuda_sm10x_tcgen05_guardrail_trap_unallocated_columns_being_dealloced)
$__internal_2_$__cuda_sm10x_tcgen05_guardrail_trap_unallocated_columns_being_dealloced:
[----:B------:R-:W-:Y:S05]  /*c9a0*/  BPT.TRAP 0x1 ;  /* 0x000000040000795c */ /* 0x000fea0000300000 */
[----:B------:R-:W-:-:S04]  /*c9b0*/  IMAD.MOV.U32 R3, RZ, RZ, 0x0 ;  /* 0x00000000ff037424 */ /* 0x000fc800078e00ff */
[----:B------:R-:W-:Y:S05]  /*c9c0*/  RET.REL.NODEC R2 `(matmul_kernel) ;  /* 0xffffff34028c7950 */ /* 0x000fea0003c3ffff */
.L_x_17:
[----:B------:R-:W-:-:S00]  /*c9d0*/  BRA `(.L_x_17) ;  /* 0xfffffffc00fc7947 */ /* 0x000fc0000383ffff */
[----:B------:R-:W-:-:S00]  /*c9e0*/  NOP ;  /* 0x0000000000007918 */ /* 0x000fc00000000000 */
        /* <DEDUP_REMOVED lines=9> */
.L_x_20:


//--------------------- .nv.shared.matmul_kernel  --------------------------
	.section	.nv.shared.matmul_kernel,"aw",@nobits
	.sectionflags	@""
	.align	16
	.zero		1024


//--------------------- .nv.shared.reserved.0     --------------------------
	.section	.nv.shared.reserved.0,"aw",@nobits
	.align	8
	.weak		__nv_reservedSMEM_offset_0_alias
	.size		__nv_reservedSMEM_offset_0_alias, 0, 64
	.other		__nv_reservedSMEM_offset_0_alias,@"STO_CUDA_RESERVED_SHARED STV_DEFAULT"
__nv_reservedSMEM_offset_0_alias:
	.zero		0
.nv.shared.reserved.0:
	.zero		64
	.weak		__nv_reservedSMEM_allocation_phase
	.type		__nv_reservedSMEM_allocation_phase,@object
	.size		__nv_reservedSMEM_allocation_phase,(.L_0 - __nv_reservedSMEM_allocation_phase)
__nv_reservedSMEM_allocation_phase:
	.zero		1
.L_0:
	.zero		7
	.weak		__nv_reservedSMEM_devtool_atexit_pc
	.type		__nv_reservedSMEM_devtool_atexit_pc,@object
	.size		__nv_reservedSMEM_devtool_atexit_pc,(__nv_reservedSMEM_allocation_mask - __nv_reservedSMEM_devtool_atexit_pc)
__nv_reservedSMEM_devtool_atexit_pc:
	.zero		8
	.weak		__nv_reservedSMEM_allocation_mask
	.type		__nv_reservedSMEM_allocation_mask,@object
	.size		__nv_reservedSMEM_allocation_mask,(.L_2 - __nv_reservedSMEM_allocation_mask)
__nv_reservedSMEM_allocation_mask:
	.zero		4
.L_2:


//--------------------- .nv.constant0.matmul_kernel --------------------------
	.section	.nv.constant0.matmul_kernel,"a",@progbits
	.sectionflags	@""
	.align	4
.nv.constant0.matmul_kernel:
	.zero		976


//--------------------- SYMBOLS --------------------------

	.type		.nv.reservedSmem.offset0,@object
	.size		.nv.reservedSmem.offset0,0x4
	.type		.nv.reservedSmem.cap,@object
	.size		.nv.reservedSmem.cap,0x4
